//
// Generated by NVIDIA NVVM Compiler
//
// Compiler Build ID: CL-36424714
// Cuda compilation tools, release 13.0, V13.0.88
// Based on NVVM 20.0.0
//

.version 9.0
.target sm_100
.address_size 64

	// .globl	_Z25CalculateAutocorrelationsPfS_iiiS_

.visible .entry _Z25CalculateAutocorrelationsPfS_iiiS_(
	.param .u64 .ptr .align 1 _Z25CalculateAutocorrelationsPfS_iiiS__param_0,
	.param .u64 .ptr .align 1 _Z25CalculateAutocorrelationsPfS_iiiS__param_1,
	.param .u32 _Z25CalculateAutocorrelationsPfS_iiiS__param_2,
	.param .u32 _Z25CalculateAutocorrelationsPfS_iiiS__param_3,
	.param .u32 _Z25CalculateAutocorrelationsPfS_iiiS__param_4,
	.param .u64 .ptr .align 1 _Z25CalculateAutocorrelationsPfS_iiiS__param_5
)
{
	.reg .pred 	%p<28>;
	.reg .b32 	%r<65>;
	.reg .b32 	%f<162>;
	.reg .b64 	%rd<36>;

	ld.param.u64 	%rd12, [_Z25CalculateAutocorrelationsPfS_iiiS__param_0];
	ld.param.u64 	%rd11, [_Z25CalculateAutocorrelationsPfS_iiiS__param_1];
	ld.param.u32 	%r33, [_Z25CalculateAutocorrelationsPfS_iiiS__param_2];
	ld.param.u32 	%r31, [_Z25CalculateAutocorrelationsPfS_iiiS__param_3];
	ld.param.u32 	%r32, [_Z25CalculateAutocorrelationsPfS_iiiS__param_4];
	ld.param.u64 	%rd13, [_Z25CalculateAutocorrelationsPfS_iiiS__param_5];
	cvta.to.global.u64 	%rd1, %rd12;
	cvta.to.global.u64 	%rd2, %rd13;
	mov.u32 	%r34, %ctaid.x;
	mov.u32 	%r35, %ntid.x;
	mov.u32 	%r36, %tid.x;
	mad.lo.s32 	%r58, %r34, %r35, %r36;
	mov.u32 	%r37, %nctaid.x;
	mul.lo.s32 	%r2, %r35, %r37;
	mul.lo.s32 	%r3, %r32, %r31;
	div.s32 	%r4, %r33, %r31;
	setp.ge.s32 	%p1, %r58, %r3;
	@%p1 bra 	$L__BB0_47;
	setp.lt.s32 	%p2, %r4, 1;
	@%p2 bra 	$L__BB0_45;
	and.b32  	%r5, %r4, 7;
	cvta.to.global.u64 	%rd3, %rd11;
$L__BB0_3:
	setp.lt.u32 	%p4, %r4, 8;
	div.s32 	%r44, %r58, %r32;
	rem.s32 	%r7, %r44, %r31;
	mul.lo.s32 	%r45, %r44, %r32;
	sub.s32 	%r8, %r58, %r45;
	mul.lo.s32 	%r9, %r7, %r4;
	mul.wide.s32 	%rd16, %r7, 4;
	add.s64 	%rd17, %rd3, %rd16;
	ld.global.f32 	%f1, [%rd17];
	sub.s32 	%r10, %r4, %r8;
	mov.f32 	%f161, 0f00000000;
	mov.b32 	%r62, 0;
	mov.f32 	%f133, %f161;
	@%p4 bra 	$L__BB0_22;
	mul.wide.s32 	%rd18, %r8, 4;
	add.s64 	%rd19, %rd1, %rd18;
	add.s64 	%rd4, %rd19, 16;
	mov.f32 	%f161, 0f00000000;
	mov.b32 	%r60, 0;
	mov.u32 	%r59, %r9;
$L__BB0_5:
	.pragma "nounroll";
	mul.wide.s32 	%rd20, %r59, 4;
	add.s64 	%rd21, %rd1, %rd20;
	add.s64 	%rd5, %rd21, 28;
	add.s64 	%rd6, %rd4, %rd20;
	ld.global.f32 	%f83, [%rd21];
	sub.f32 	%f4, %f83, %f1;
	setp.ge.s32 	%p5, %r60, %r10;
	@%p5 bra 	$L__BB0_7;
	ld.global.f32 	%f84, [%rd6+-16];
	sub.f32 	%f85, %f84, %f1;
	fma.rn.f32 	%f133, %f4, %f85, %f133;
$L__BB0_7:
	fma.rn.f32 	%f7, %f4, %f4, %f161;
	ld.global.f32 	%f86, [%rd5+-24];
	sub.f32 	%f8, %f86, %f1;
	add.s32 	%r13, %r60, 1;
	setp.ge.s32 	%p6, %r13, %r10;
	@%p6 bra 	$L__BB0_9;
	ld.global.f32 	%f87, [%rd6+-12];
	sub.f32 	%f88, %f87, %f1;
	fma.rn.f32 	%f133, %f8, %f88, %f133;
$L__BB0_9:
	fma.rn.f32 	%f11, %f8, %f8, %f7;
	ld.global.f32 	%f89, [%rd5+-20];
	sub.f32 	%f12, %f89, %f1;
	add.s32 	%r14, %r13, 1;
	setp.ge.s32 	%p7, %r14, %r10;
	@%p7 bra 	$L__BB0_11;
	ld.global.f32 	%f90, [%rd6+-8];
	sub.f32 	%f91, %f90, %f1;
	fma.rn.f32 	%f133, %f12, %f91, %f133;
$L__BB0_11:
	fma.rn.f32 	%f15, %f12, %f12, %f11;
	ld.global.f32 	%f92, [%rd5+-16];
	sub.f32 	%f16, %f92, %f1;
	add.s32 	%r15, %r14, 1;
	setp.ge.s32 	%p8, %r15, %r10;
	@%p8 bra 	$L__BB0_13;
	ld.global.f32 	%f93, [%rd6+-4];
	sub.f32 	%f94, %f93, %f1;
	fma.rn.f32 	%f133, %f16, %f94, %f133;
$L__BB0_13:
	fma.rn.f32 	%f19, %f16, %f16, %f15;
	ld.global.f32 	%f95, [%rd5+-12];
	sub.f32 	%f20, %f95, %f1;
	add.s32 	%r16, %r15, 1;
	setp.ge.s32 	%p9, %r16, %r10;
	@%p9 bra 	$L__BB0_15;
	ld.global.f32 	%f96, [%rd6];
	sub.f32 	%f97, %f96, %f1;
	fma.rn.f32 	%f133, %f20, %f97, %f133;
$L__BB0_15:
	fma.rn.f32 	%f23, %f20, %f20, %f19;
	ld.global.f32 	%f98, [%rd5+-8];
	sub.f32 	%f24, %f98, %f1;
	add.s32 	%r17, %r16, 1;
	setp.ge.s32 	%p10, %r17, %r10;
	@%p10 bra 	$L__BB0_17;
	ld.global.f32 	%f99, [%rd6+4];
	sub.f32 	%f100, %f99, %f1;
	fma.rn.f32 	%f133, %f24, %f100, %f133;
$L__BB0_17:
	fma.rn.f32 	%f27, %f24, %f24, %f23;
	ld.global.f32 	%f101, [%rd5+-4];
	sub.f32 	%f28, %f101, %f1;
	add.s32 	%r18, %r17, 1;
	setp.ge.s32 	%p11, %r18, %r10;
	@%p11 bra 	$L__BB0_19;
	ld.global.f32 	%f102, [%rd6+8];
	sub.f32 	%f103, %f102, %f1;
	fma.rn.f32 	%f133, %f28, %f103, %f133;
$L__BB0_19:
	fma.rn.f32 	%f31, %f28, %f28, %f27;
	ld.global.f32 	%f104, [%rd5];
	sub.f32 	%f32, %f104, %f1;
	add.s32 	%r19, %r18, 1;
	setp.ge.s32 	%p12, %r19, %r10;
	@%p12 bra 	$L__BB0_21;
	ld.global.f32 	%f105, [%rd6+12];
	sub.f32 	%f106, %f105, %f1;
	fma.rn.f32 	%f133, %f32, %f106, %f133;
$L__BB0_21:
	fma.rn.f32 	%f161, %f32, %f32, %f31;
	add.s32 	%r59, %r59, 8;
	add.s32 	%r60, %r19, 1;
	and.b32  	%r62, %r4, 2147483640;
	setp.ne.s32 	%p13, %r60, %r62;
	@%p13 bra 	$L__BB0_5;
$L__BB0_22:
	setp.eq.s32 	%p14, %r5, 0;
	@%p14 bra 	$L__BB0_44;
	add.s32 	%r47, %r5, -1;
	setp.lt.u32 	%p15, %r47, 3;
	@%p15 bra 	$L__BB0_33;
	add.s32 	%r48, %r62, %r9;
	mul.wide.s32 	%rd22, %r48, 4;
	add.s64 	%rd7, %rd1, %rd22;
	ld.global.f32 	%f108, [%rd7];
	sub.f32 	%f40, %f108, %f1;
	setp.ge.s32 	%p16, %r62, %r10;
	@%p16 bra 	$L__BB0_26;
	mul.wide.s32 	%rd23, %r8, 4;
	add.s64 	%rd24, %rd7, %rd23;
	ld.global.f32 	%f109, [%rd24];
	sub.f32 	%f110, %f109, %f1;
	fma.rn.f32 	%f133, %f40, %f110, %f133;
$L__BB0_26:
	fma.rn.f32 	%f43, %f40, %f40, %f161;
	add.s32 	%r49, %r62, 1;
	ld.global.f32 	%f111, [%rd7+4];
	sub.f32 	%f44, %f111, %f1;
	setp.ge.s32 	%p17, %r49, %r10;
	mul.wide.s32 	%rd25, %r8, 4;
	add.s64 	%rd8, %rd7, %rd25;
	@%p17 bra 	$L__BB0_28;
	ld.global.f32 	%f112, [%rd8+4];
	sub.f32 	%f113, %f112, %f1;
	fma.rn.f32 	%f133, %f44, %f113, %f133;
$L__BB0_28:
	fma.rn.f32 	%f47, %f44, %f44, %f43;
	add.s32 	%r50, %r62, 2;
	ld.global.f32 	%f114, [%rd7+8];
	sub.f32 	%f48, %f114, %f1;
	setp.ge.s32 	%p18, %r50, %r10;
	@%p18 bra 	$L__BB0_30;
	ld.global.f32 	%f115, [%rd8+8];
	sub.f32 	%f116, %f115, %f1;
	fma.rn.f32 	%f133, %f48, %f116, %f133;
$L__BB0_30:
	fma.rn.f32 	%f51, %f48, %f48, %f47;
	add.s32 	%r51, %r62, 3;
	ld.global.f32 	%f117, [%rd7+12];
	sub.f32 	%f52, %f117, %f1;
	setp.ge.s32 	%p19, %r51, %r10;
	@%p19 bra 	$L__BB0_32;
	ld.global.f32 	%f118, [%rd8+12];
	sub.f32 	%f119, %f118, %f1;
	fma.rn.f32 	%f133, %f52, %f119, %f133;
$L__BB0_32:
	fma.rn.f32 	%f161, %f52, %f52, %f51;
	add.s32 	%r62, %r62, 4;
$L__BB0_33:
	and.b32  	%r52, %r4, 3;
	setp.eq.s32 	%p20, %r52, 0;
	@%p20 bra 	$L__BB0_44;
	setp.eq.s32 	%p21, %r52, 1;
	@%p21 bra 	$L__BB0_40;
	add.s32 	%r53, %r62, %r9;
	mul.wide.s32 	%rd26, %r53, 4;
	add.s64 	%rd9, %rd1, %rd26;
	ld.global.f32 	%f121, [%rd9];
	sub.f32 	%f60, %f121, %f1;
	setp.ge.s32 	%p22, %r62, %r10;
	@%p22 bra 	$L__BB0_37;
	mul.wide.s32 	%rd27, %r8, 4;
	add.s64 	%rd28, %rd9, %rd27;
	ld.global.f32 	%f122, [%rd28];
	sub.f32 	%f123, %f122, %f1;
	fma.rn.f32 	%f133, %f60, %f123, %f133;
$L__BB0_37:
	fma.rn.f32 	%f63, %f60, %f60, %f161;
	add.s32 	%r54, %r62, 1;
	ld.global.f32 	%f124, [%rd9+4];
	sub.f32 	%f64, %f124, %f1;
	setp.ge.s32 	%p23, %r54, %r10;
	@%p23 bra 	$L__BB0_39;
	mul.wide.s32 	%rd29, %r8, 4;
	add.s64 	%rd30, %rd9, %rd29;
	ld.global.f32 	%f125, [%rd30+4];
	sub.f32 	%f126, %f125, %f1;
	fma.rn.f32 	%f133, %f64, %f126, %f133;
$L__BB0_39:
	fma.rn.f32 	%f161, %f64, %f64, %f63;
	add.s32 	%r62, %r62, 2;
$L__BB0_40:
	and.b32  	%r55, %r4, 1;
	setp.eq.b32 	%p24, %r55, 1;
	not.pred 	%p25, %p24;
	@%p25 bra 	$L__BB0_44;
	add.s32 	%r56, %r62, %r9;
	mul.wide.s32 	%rd31, %r56, 4;
	add.s64 	%rd10, %rd1, %rd31;
	ld.global.f32 	%f127, [%rd10];
	sub.f32 	%f72, %f127, %f1;
	setp.ge.s32 	%p26, %r62, %r10;
	@%p26 bra 	$L__BB0_43;
	mul.wide.s32 	%rd32, %r8, 4;
	add.s64 	%rd33, %rd10, %rd32;
	ld.global.f32 	%f128, [%rd33];
	sub.f32 	%f129, %f128, %f1;
	fma.rn.f32 	%f133, %f72, %f129, %f133;
$L__BB0_43:
	fma.rn.f32 	%f161, %f72, %f72, %f161;
$L__BB0_44:
	div.rn.f32 	%f130, %f133, %f161;
	mad.lo.s32 	%r57, %r7, %r32, %r8;
	mul.wide.s32 	%rd34, %r57, 4;
	add.s64 	%rd35, %rd2, %rd34;
	st.global.f32 	[%rd35], %f130;
	add.s32 	%r58, %r58, %r2;
	setp.lt.s32 	%p27, %r58, %r3;
	@%p27 bra 	$L__BB0_3;
	bra.uni 	$L__BB0_47;
$L__BB0_45:
	mov.f32 	%f79, 0f00000000;
	div.rn.f32 	%f78, %f79, 0f00000000;
$L__BB0_46:
	div.s32 	%r38, %r58, %r32;
	rem.s32 	%r39, %r38, %r31;
	mul.lo.s32 	%r40, %r38, %r32;
	sub.s32 	%r41, %r58, %r40;
	mad.lo.s32 	%r42, %r39, %r32, %r41;
	mul.wide.s32 	%rd14, %r42, 4;
	add.s64 	%rd15, %rd2, %rd14;
	st.global.f32 	[%rd15], %f78;
	add.s32 	%r58, %r58, %r2;
	setp.lt.s32 	%p3, %r58, %r3;
	@%p3 bra 	$L__BB0_46;
$L__BB0_47:
	ret;

}


// ===== COMPILED SASS (sm_100) =====

	.target	sm_100

	.elftype	@"ET_EXEC"


//--------------------- .note.nv.tkinfo           --------------------------
	.section	.note.nv.tkinfo,"",@"SHT_NOTE"
	.sectionflags	@"SHF_NOTE_NV_TKINFO"
	.tkinfo
        /*0018*/ 	.word	0x00000002
        /*0030*/ 	.string	""
        /*0030*/ 	.string	"ptxas"
        /*0030*/ 	.string	"Cuda compilation tools, release 13.0, V13.0.88"
        /*0030*/ 	.string	"Build cuda_13.0.r13.0/compiler.36424714_0"
        /*0030*/ 	.string	"-arch sm_100 -m 64 "



//--------------------- .note.nv.cuinfo           --------------------------
	.section	.note.nv.cuinfo,"",@"SHT_NOTE"
	.sectionflags	@"SHF_NOTE_NV_CUINFO"
        /*0018*/ 	.short	0x0002
        /*001a*/ 	.short	0x0064
        /*001c*/ 	.short	0x0082
	.zero		2


//--------------------- .nv.info                  --------------------------
	.section	.nv.info,"",@"SHT_CUDA_INFO"
	.align	4


	//----- nvinfo : EIATTR_REGCOUNT
	.align		4
        /*0000*/ 	.byte	0x04, 0x2f
        /*0002*/ 	.short	(.L_1 - .L_0)
	.align		4
.L_0:
        /*0004*/ 	.word	index@(_Z25CalculateAutocorrelationsPfS_iiiS_)
        /*0008*/ 	.word	0x00000020


	//----- nvinfo : EIATTR_FRAME_SIZE
	.align		4
.L_1:
        /*000c*/ 	.byte	0x04, 0x11
        /*000e*/ 	.short	(.L_3 - .L_2)
	.align		4
.L_2:
        /*0010*/ 	.word	index@($__internal_0_$__cuda_sm3x_div_rn_noftz_f32_slowpath)
        /*0014*/ 	.word	0x00000000


	//----- nvinfo : EIATTR_FRAME_SIZE
	.align		4
.L_3:
        /*0018*/ 	.byte	0x04, 0x11
        /*001a*/ 	.short	(.L_5 - .L_4)
	.align		4
.L_4:
        /*001c*/ 	.word	index@(_Z25CalculateAutocorrelationsPfS_iiiS_)
        /*0020*/ 	.word	0x00000000


	//----- nvinfo : EIATTR_MIN_STACK_SIZE
	.align		4
.L_5:
        /*0024*/ 	.byte	0x04, 0x12
        /*0026*/ 	.short	(.L_7 - .L_6)
	.align		4
.L_6:
        /*0028*/ 	.word	index@(_Z25CalculateAutocorrelationsPfS_iiiS_)
        /*002c*/ 	.word	0x00000000
.L_7:


//--------------------- .nv.compat                --------------------------
	.section	.nv.compat,"",@"SHT_CUDA_COMPAT_INFO"
	.align	4
        /*0000*/ 	.byte	0x02, 0x09, 0x00, 0x00, 0x02, 0x02, 0x01, 0x00, 0x02, 0x05, 0x05, 0x00, 0x03, 0x07, 0x01, 0x01
        /*0010*/ 	.byte	0x02, 0x03, 0x00, 0x00, 0x02, 0x06, 0x01, 0x00, 0x04, 0x0b, 0x08, 0x00, 0x01, 0x00, 0x00, 0x00
        /*0020*/ 	.byte	0x00, 0x00, 0x00, 0x00


//--------------------- .nv.info._Z25CalculateAutocorrelationsPfS_iiiS_ --------------------------
	.section	.nv.info._Z25CalculateAutocorrelationsPfS_iiiS_,"",@"SHT_CUDA_INFO"
	.sectionflags	@""
	.align	4


	//----- nvinfo : EIATTR_CUDA_API_VERSION
	.align		4
        /*0000*/ 	.byte	0x04, 0x37
        /*0002*/ 	.short	(.L_9 - .L_8)
.L_8:
        /*0004*/ 	.word	0x00000082


	//----- nvinfo : EIATTR_KPARAM_INFO
	.align		4
.L_9:
        /*0008*/ 	.byte	0x04, 0x17
        /*000a*/ 	.short	(.L_11 - .L_10)
.L_10:
        /*000c*/ 	.word	0x00000000
        /*0010*/ 	.short	0x0005
        /*0012*/ 	.short	0x0020
        /*0014*/ 	.byte	0x00, 0xf5, 0x21, 0x00


	//----- nvinfo : EIATTR_KPARAM_INFO
	.align		4
.L_11:
        /*0018*/ 	.byte	0x04, 0x17
        /*001a*/ 	.short	(.L_13 - .L_12)
.L_12:
        /*001c*/ 	.word	0x00000000
        /*0020*/ 	.short	0x0004
        /*0022*/ 	.short	0x0018
        /*0024*/ 	.byte	0x00, 0xf0, 0x11, 0x00


	//----- nvinfo : EIATTR_KPARAM_INFO
	.align		4
.L_13:
        /*0028*/ 	.byte	0x04, 0x17
        /*002a*/ 	.short	(.L_15 - .L_14)
.L_14:
        /*002c*/ 	.word	0x00000000
        /*0030*/ 	.short	0x0003
        /*0032*/ 	.short	0x0014
        /*0034*/ 	.byte	0x00, 0xf0, 0x11, 0x00


	//----- nvinfo : EIATTR_KPARAM_INFO
	.align		4
.L_15:
        /*0038*/ 	.byte	0x04, 0x17
        /*003a*/ 	.short	(.L_17 - .L_16)
.L_16:
        /*003c*/ 	.word	0x00000000
        /*0040*/ 	.short	0x0002
        /*0042*/ 	.short	0x0010
        /*0044*/ 	.byte	0x00, 0xf0, 0x11, 0x00


	//----- nvinfo : EIATTR_KPARAM_INFO
	.align		4
.L_17:
        /*0048*/ 	.byte	0x04, 0x17
        /*004a*/ 	.short	(.L_19 - .L_18)
.L_18:
        /*004c*/ 	.word	0x00000000
        /*0050*/ 	.short	0x0001
        /*0052*/ 	.short	0x0008
        /*0054*/ 	.byte	0x00, 0xf5, 0x21, 0x00


	//----- nvinfo : EIATTR_KPARAM_INFO
	.align		4
.L_19:
        /*0058*/ 	.byte	0x04, 0x17
        /*005a*/ 	.short	(.L_21 - .L_20)
.L_20:
        /*005c*/ 	.word	0x00000000
        /*0060*/ 	.short	0x0000
        /*0062*/ 	.short	0x0000
        /*0064*/ 	.byte	0x00, 0xf5, 0x21, 0x00


	//----- nvinfo : EIATTR_SPARSE_MMA_MASK
	.align		4
.L_21:
        /*0068*/ 	.byte	0x03, 0x50
        /*006a*/ 	.short	0x0000


	//----- nvinfo : EIATTR_MAXREG_COUNT
	.align		4
        /*006c*/ 	.byte	0x03, 0x1b
        /*006e*/ 	.short	0x00ff


	//----- nvinfo : EIATTR_MERCURY_ISA_VERSION
	.align		4
        /*0070*/ 	.byte	0x03, 0x5f
        /*0072*/ 	.short	0x0101


	//----- nvinfo : EIATTR_VRC_CTA_INIT_COUNT
	.align		4
        /*0074*/ 	.byte	0x02, 0x4a
	.zero		1
	.zero		1


	//----- nvinfo : EIATTR_EXIT_INSTR_OFFSETS
	.align		4
        /*0078*/ 	.byte	0x04, 0x1c
        /*007a*/ 	.short	(.L_23 - .L_22)


	//   ....[0]....
.L_22:
        /*007c*/ 	.word	0x00000210


	//   ....[1]....
        /*0080*/ 	.word	0x00001160


	//   ....[2]....
        /*0084*/ 	.word	0x000015f0


	//----- nvinfo : EIATTR_CRS_STACK_SIZE
	.align		4
.L_23:
        /*0088*/ 	.byte	0x04, 0x1e
        /*008a*/ 	.short	(.L_25 - .L_24)
.L_24:
        /*008c*/ 	.word	0x00000000


	//----- nvinfo : EIATTR_CBANK_PARAM_SIZE
	.align		4
.L_25:
        /*0090*/ 	.byte	0x03, 0x19
        /*0092*/ 	.short	0x0028


	//----- nvinfo : EIATTR_PARAM_CBANK
	.align		4
        /*0094*/ 	.byte	0x04, 0x0a
        /*0096*/ 	.short	(.L_27 - .L_26)
	.align		4
.L_26:
        /*0098*/ 	.word	index@(.nv.constant0._Z25CalculateAutocorrelationsPfS_iiiS_)
        /*009c*/ 	.short	0x0380
        /*009e*/ 	.short	0x0028


	//----- nvinfo : EIATTR_SW_WAR
	.align		4
.L_27:
        /*00a0*/ 	.byte	0x04, 0x36
        /*00a2*/ 	.short	(.L_29 - .L_28)
.L_28:
        /*00a4*/ 	.word	0x00000008
.L_29:


//--------------------- .nv.callgraph             --------------------------
	.section	.nv.callgraph,"",@"SHT_CUDA_CALLGRAPH"
	.align	4
	.sectionentsize	8
	.align		4
        /*0000*/ 	.word	0x00000000
	.align		4
        /*0004*/ 	.word	0xffffffff
	.align		4
        /*0008*/ 	.word	0x00000000
	.align		4
        /*000c*/ 	.word	0xfffffffe
	.align		4
        /*0010*/ 	.word	0x00000000
	.align		4
        /*0014*/ 	.word	0xfffffffd
	.align		4
        /*0018*/ 	.word	0x00000000
	.align		4
        /*001c*/ 	.word	0xfffffffc


//--------------------- .text._Z25CalculateAutocorrelationsPfS_iiiS_ --------------------------
	.section	.text._Z25CalculateAutocorrelationsPfS_iiiS_,"ax",@progbits
	.align	128
        .global         _Z25CalculateAutocorrelationsPfS_iiiS_
        .type           _Z25CalculateAutocorrelationsPfS_iiiS_,@function
        .size           _Z25CalculateAutocorrelationsPfS_iiiS_,(.L_x_23 - _Z25CalculateAutocorrelationsPfS_iiiS_)
        .other          _Z25CalculateAutocorrelationsPfS_iiiS_,@"STO_CUDA_ENTRY STV_DEFAULT"
_Z25CalculateAutocorrelationsPfS_iiiS_:
.text._Z25CalculateAutocorrelationsPfS_iiiS_:
[----:B------:R-:W-:Y:S08]  /*0000*/  LDC R1, c[0x0][0x37c] ;  /* 0x0000df00ff017b82 */ /* 0x000ff00000000800 */
[----:B------:R-:W0:Y:S01]  /*0010*/  LDC.64 R2, c[0x0][0x390] ;  /* 0x0000e400ff027b82 */ /* 0x000e220000000a00 */
[----:B------:R-:W1:Y:S07]  /*0020*/  LDCU UR6, c[0x0][0x398] ;  /* 0x00007300ff0677ac */ /* 0x000e6e0008000800 */
[----:B------:R-:W2:Y:S08]  /*0030*/  S2UR UR4, SR_CTAID.X ;  /* 0x00000000000479c3 */ /* 0x000eb00000002500 */
[----:B------:R-:W2:Y:S01]  /*0040*/  LDC R10, c[0x0][0x360] ;  /* 0x0000d800ff0a7b82 */ /* 0x000ea20000000800 */
[----:B------:R-:W3:Y:S01]  /*0050*/  LDCU UR5, c[0x0][0x370] ;  /* 0x00006e00ff0577ac */ /* 0x000ee20008000800 */
[----:B0-----:R-:W-:Y:S01]  /*0060*/  IABS R7, R3 ;  /* 0x0000000300077213 */ /* 0x001fe20000000000 */
[----:B-1----:R-:W-:-:S03]  /*0070*/  IMAD R11, R3, UR6, RZ ;  /* 0x00000006030b7c24 */ /* 0x002fc6000f8e02ff */
[----:B------:R-:W0:Y:S08]  /*0080*/  I2F.RP R0, R7 ;  /* 0x0000000700007306 */ /* 0x000e300000209400 */
[----:B0-----:R-:W0:Y:S02]  /*0090*/  MUFU.RCP R0, R0 ;  /* 0x0000000000007308 */ /* 0x001e240000001000 */
[----:B0-----:R-:W-:-:S06]  /*00a0*/  IADD3 R4, PT, PT, R0, 0xffffffe, RZ ;  /* 0x0ffffffe00047810 */ /* 0x001fcc0007ffe0ff */
[----:B------:R0:W1:Y:S02]  /*00b0*/  F2I.FTZ.U32.TRUNC.NTZ R5, R4 ;  /* 0x0000000400057305 */ /* 0x000064000021f000 */
[----:B0-----:R-:W-:Y:S02]  /*00c0*/  HFMA2 R4, -RZ, RZ, 0, 0 ;  /* 0x00000000ff047431 */ /* 0x001fe400000001ff */
[----:B-1----:R-:W-:-:S04]  /*00d0*/  IMAD.MOV R6, RZ, RZ, -R5 ;  /* 0x000000ffff067224 */ /* 0x002fc800078e0a05 */
[----:B------:R-:W-:Y:S01]  /*00e0*/  IMAD R9, R6, R7, RZ ;  /* 0x0000000706097224 */ /* 0x000fe200078e02ff */
[----:B------:R-:W-:Y:S02]  /*00f0*/  IABS R6, R2 ;  /* 0x0000000200067213 */ /* 0x000fe40000000000 */
[----:B------:R-:W-:Y:S01]  /*0100*/  LOP3.LUT R2, R2, R3, RZ, 0x3c, !PT ;  /* 0x0000000302027212 */ /* 0x000fe200078e3cff */
[----:B------:R-:W-:-:S03]  /*0110*/  IMAD.HI.U32 R5, R5, R9, R4 ;  /* 0x0000000905057227 */ /* 0x000fc600078e0004 */
[----:B------:R-:W-:-:S03]  /*0120*/  ISETP.GE.AND P2, PT, R2, RZ, PT ;  /* 0x000000ff0200720c */ /* 0x000fc60003f46270 */
[----:B------:R-:W-:Y:S02]  /*0130*/  IMAD.HI.U32 R13, R5, R6, RZ ;  /* 0x00000006050d7227 */ /* 0x000fe400078e00ff */
[----:B------:R-:W2:Y:S02]  /*0140*/  S2R R5, SR_TID.X ;  /* 0x0000000000057919 */ /* 0x000ea40000002100 */
[----:B------:R-:W-:-:S04]  /*0150*/  IMAD.MOV R0, RZ, RZ, -R13 ;  /* 0x000000ffff007224 */ /* 0x000fc800078e0a0d */
[----:B------:R-:W-:-:S05]  /*0160*/  IMAD R0, R7, R0, R6 ;  /* 0x0000000007007224 */ /* 0x000fca00078e0206 */
[----:B------:R-:W-:-:S13]  /*0170*/  ISETP.GT.U32.AND P1, PT, R7, R0, PT ;  /* 0x000000000700720c */ /* 0x000fda0003f24070 */
[----:B------:R-:W-:Y:S01]  /*0180*/  @!P1 IADD3 R0, PT, PT, R0, -R7, RZ ;  /* 0x8000000700009210 */ /* 0x000fe20007ffe0ff */
[----:B------:R-:W-:-:S03]  /*0190*/  @!P1 VIADD R13, R13, 0x1 ;  /* 0x000000010d0d9836 */ /* 0x000fc60000000000 */
[----:B------:R-:W-:Y:S01]  /*01a0*/  ISETP.GE.U32.AND P0, PT, R0, R7, PT ;  /* 0x000000070000720c */ /* 0x000fe20003f06070 */
[C---:B--2---:R-:W-:Y:S02]  /*01b0*/  IMAD R12, R10.reuse, UR4, R5 ;  /* 0x000000040a0c7c24 */ /* 0x044fe4000f8e0205 */
[----:B---3--:R-:W-:-:S03]  /*01c0*/  IMAD R10, R10, UR5, RZ ;  /* 0x000000050a0a7c24 */ /* 0x008fc6000f8e02ff */
[----:B------:R-:W-:-:S07]  /*01d0*/  ISETP.GE.AND P1, PT, R12, R11, PT ;  /* 0x0000000b0c00720c */ /* 0x000fce0003f26270 */
[----:B------:R-:W-:Y:S02]  /*01e0*/  @P0 IADD3 R13, PT, PT, R13, 0x1, RZ ;  /* 0x000000010d0d0810 */ /* 0x000fe40007ffe0ff */
[----:B------:R-:W-:-:S03]  /*01f0*/  ISETP.NE.AND P0, PT, R3, RZ, PT ;  /* 0x000000ff0300720c */ /* 0x000fc60003f05270 */
[----:B------:R-:W-:Y:S01]  /*0200*/  @!P2 IMAD.MOV R13, RZ, RZ, -R13 ;  /* 0x000000ffff0da224 */ /* 0x000fe200078e0a0d */
[----:B------:R-:W-:Y:S09]  /*0210*/  @P1 EXIT ;  /* 0x000000000000194d */ /* 0x000ff20003800000 */
[----:B------:R-:W-:Y:S01]  /*0220*/  @!P0 LOP3.LUT R13, RZ, R3, RZ, 0x33, !PT ;  /* 0x00000003ff0d8212 */ /* 0x000fe200078e33ff */
[----:B------:R-:W0:Y:S03]  /*0230*/  LDCU.64 UR4, c[0x0][0x358] ;  /* 0x00006b00ff0477ac */ /* 0x000e260008000a00 */
[----:B------:R-:W-:-:S13]  /*0240*/  ISETP.GE.AND P0, PT, R13, 0x1, PT ;  /* 0x000000010d00780c */ /* 0x000fda0003f06270 */
[----:B------:R-:W-:Y:S05]  /*0250*/  @!P0 BRA `(.L_x_0) ;  /* 0x0000000c00c48947 */ /* 0x000fea0003800000 */
[----:B------:R-:W-:-:S07]  /*0260*/  LOP3.LUT R20, R13, 0x7, RZ, 0xc0, !PT ;  /* 0x000000070d147812 */ /* 0x000fce00078ec0ff */
.L_x_8:
[----:B-1----:R-:W1:Y:S01]  /*0270*/  LDC R15, c[0x0][0x398] ;  /* 0x0000e600ff0f7b82 */ /* 0x002e620000000800 */
[----:B------:R-:W-:Y:S02]  /*0280*/  MOV R2, RZ ;  /* 0x000000ff00027202 */ /* 0x000fe40000000f00 */
[----:B------:R-:W-:-:S05]  /*0290*/  IABS R7, R12 ;  /* 0x0000000c00077213 */ /* 0x000fca0000000000 */
[----:B------:R-:W2:Y:S01]  /*02a0*/  LDC R0, c[0x0][0x394] ;  /* 0x0000e500ff007b82 */ /* 0x000ea20000000800 */
[----:B-1----:R-:W-:-:S04]  /*02b0*/  IABS R6, R15 ;  /* 0x0000000f00067213 */ /* 0x002fc80000000000 */
[----:B------:R-:W1:Y:S01]  /*02c0*/  I2F.RP R4, R6 ;  /* 0x0000000600047306 */ /* 0x000e620000209400 */
[----:B--2---:R-:W-:-:S07]  /*02d0*/  IABS R8, R0 ;  /* 0x0000000000087213 */ /* 0x004fce0000000000 */
[----:B-1----:R-:W1:Y:S02]  /*02e0*/  MUFU.RCP R4, R4 ;  /* 0x0000000400047308 */ /* 0x002e640000001000 */
[----:B-1----:R-:W-:-:S06]  /*02f0*/  IADD3 R3, PT, PT, R4, 0xffffffe, RZ ;  /* 0x0ffffffe04037810 */ /* 0x002fcc0007ffe0ff */
[----:B------:R-:W1:Y:S02]  /*0300*/  F2I.FTZ.U32.TRUNC.NTZ R3, R3 ;  /* 0x0000000300037305 */ /* 0x000e64000021f000 */
[----:B-1----:R-:W-:-:S04]  /*0310*/  IMAD.MOV R5, RZ, RZ, -R3 ;  /* 0x000000ffff057224 */ /* 0x002fc800078e0a03 */
[----:B------:R-:W-:-:S04]  /*0320*/  IMAD R5, R5, R6, RZ ;  /* 0x0000000605057224 */ /* 0x000fc800078e02ff */
[----:B------:R-:W-:-:S04]  /*0330*/  IMAD.HI.U32 R4, R3, R5, R2 ;  /* 0x0000000503047227 */ /* 0x000fc800078e0002 */
[----:B------:R-:W-:Y:S02]  /*0340*/  IMAD.MOV.U32 R2, RZ, RZ, R8 ;  /* 0x000000ffff027224 */ /* 0x000fe400078e0008 */
[----:B------:R-:W-:Y:S02]  /*0350*/  IMAD.HI.U32 R4, R4, R7, RZ ;  /* 0x0000000704047227 */ /* 0x000fe400078e00ff */
[----:B------:R-:W1:Y:S03]  /*0360*/  I2F.RP R8, R2 ;  /* 0x0000000200087306 */ /* 0x000e660000209400 */
[----:B------:R-:W-:-:S05]  /*0370*/  IADD3 R3, PT, PT, -R4, RZ, RZ ;  /* 0x000000ff04037210 */ /* 0x000fca0007ffe1ff */
[----:B------:R-:W-:-:S05]  /*0380*/  IMAD R3, R6, R3, R7 ;  /* 0x0000000306037224 */ /* 0x000fca00078e0207 */
[----:B------:R-:W-:Y:S01]  /*0390*/  ISETP.GT.U32.AND P1, PT, R6, R3, PT ;  /* 0x000000030600720c */ /* 0x000fe20003f24070 */
[----:B-1----:R-:W1:-:S12]  /*03a0*/  MUFU.RCP R8, R8 ;  /* 0x0000000800087308 */ /* 0x002e580000001000 */
[----:B------:R-:W-:Y:S02]  /*03b0*/  @!P1 IMAD.IADD R3, R3, 0x1, -R6 ;  /* 0x0000000103039824 */ /* 0x000fe400078e0a06 */
[----:B------:R-:W-:Y:S01]  /*03c0*/  @!P1 VIADD R4, R4, 0x1 ;  /* 0x0000000104049836 */ /* 0x000fe20000000000 */
[----:B------:R-:W-:Y:S02]  /*03d0*/  ISETP.NE.AND P1, PT, R15, RZ, PT ;  /* 0x000000ff0f00720c */ /* 0x000fe40003f25270 */
[----:B------:R-:W-:Y:S02]  /*03e0*/  ISETP.GE.U32.AND P0, PT, R3, R6, PT ;  /* 0x000000060300720c */ /* 0x000fe40003f06070 */
[----:B-1----:R-:W-:Y:S02]  /*03f0*/  IADD3 R5, PT, PT, R8, 0xffffffe, RZ ;  /* 0x0ffffffe08057810 */ /* 0x002fe40007ffe0ff */
[----:B------:R-:W-:-:S04]  /*0400*/  LOP3.LUT R3, R12, R15, RZ, 0x3c, !PT ;  /* 0x0000000f0c037212 */ /* 0x000fc800078e3cff */
[----:B------:R-:W1:Y:S01]  /*0410*/  F2I.FTZ.U32.TRUNC.NTZ R5, R5 ;  /* 0x0000000500057305 */ /* 0x000e62000021f000 */
[----:B------:R-:W-:-:S04]  /*0420*/  ISETP.GE.AND P2, PT, R3, RZ, PT ;  /* 0x000000ff0300720c */ /* 0x000fc80003f46270 */
[----:B------:R-:W-:-:S05]  /*0430*/  @P0 IADD3 R4, PT, PT, R4, 0x1, RZ ;  /* 0x0000000104040810 */ /* 0x000fca0007ffe0ff */
[----:B------:R-:W-:Y:S02]  /*0440*/  IMAD.MOV.U32 R6, RZ, RZ, R4 ;  /* 0x000000ffff067224 */ /* 0x000fe400078e0004 */
[----:B------:R-:W-:Y:S02]  /*0450*/  HFMA2 R4, -RZ, RZ, 0, 0 ;  /* 0x00000000ff047431 */ /* 0x000fe400000001ff */
[----:B------:R-:W-:Y:S01]  /*0460*/  @!P2 IMAD.MOV R6, RZ, RZ, -R6 ;  /* 0x000000ffff06a224 */ /* 0x000fe200078e0a06 */
[----:B-1----:R-:W-:Y:S02]  /*0470*/  IADD3 R3, PT, PT, RZ, -R5, RZ ;  /* 0x80000005ff037210 */ /* 0x002fe40007ffe0ff */
[----:B------:R-:W-:Y:S02]  /*0480*/  @!P1 LOP3.LUT R6, RZ, R15, RZ, 0x33, !PT ;  /* 0x0000000fff069212 */ /* 0x000fe400078e33ff */
[----:B------:R-:W-:Y:S01]  /*0490*/  ISETP.NE.AND P2, PT, R0, RZ, PT ;  /* 0x000000ff0000720c */ /* 0x000fe20003f45270 */
[----:B------:R-:W-:Y:S01]  /*04a0*/  IMAD R3, R3, R2, RZ ;  /* 0x0000000203037224 */ /* 0x000fe200078e02ff */
[----:B------:R-:W-:-:S02]  /*04b0*/  IABS R7, R6 ;  /* 0x0000000600077213 */ /* 0x000fc40000000000 */
[----:B------:R-:W-:Y:S01]  /*04c0*/  ISETP.GE.AND P1, PT, R6, RZ, PT ;  /* 0x000000ff0600720c */ /* 0x000fe20003f26270 */
[----:B------:R-:W-:-:S04]  /*04d0*/  IMAD.HI.U32 R4, R5, R3, R4 ;  /* 0x0000000305047227 */ /* 0x000fc800078e0004 */
[----:B------:R-:W-:-:S04]  /*04e0*/  IMAD.MOV.U32 R5, RZ, RZ, R7 ;  /* 0x000000ffff057224 */ /* 0x000fc800078e0007 */
[----:B------:R-:W-:-:S05]  /*04f0*/  IMAD.HI.U32 R3, R4, R5, RZ ;  /* 0x0000000504037227 */ /* 0x000fca00078e00ff */
[----:B------:R-:W-:-:S05]  /*0500*/  IADD3 R3, PT, PT, -R3, RZ, RZ ;  /* 0x000000ff03037210 */ /* 0x000fca0007ffe1ff */
[C---:B------:R-:W-:Y:S02]  /*0510*/  IMAD R14, R2.reuse, R3, R5 ;  /* 0x00000003020e7224 */ /* 0x040fe400078e0205 */
[----:B------:R-:W1:Y:S03]  /*0520*/  LDC.64 R4, c[0x0][0x388] ;  /* 0x0000e200ff047b82 */ /* 0x000e660000000a00 */
[----:B------:R-:W-:-:S13]  /*0530*/  ISETP.GT.U32.AND P0, PT, R2, R14, PT ;  /* 0x0000000e0200720c */ /* 0x000fda0003f04070 */
[----:B------:R-:W-:-:S05]  /*0540*/  @!P0 IMAD.IADD R14, R14, 0x1, -R2 ;  /* 0x000000010e0e8824 */ /* 0x000fca00078e0a02 */
[----:B------:R-:W-:-:S13]  /*0550*/  ISETP.GT.U32.AND P0, PT, R2, R14, PT ;  /* 0x0000000e0200720c */ /* 0x000fda0003f04070 */
[----:B------:R-:W-:-:S05]  /*0560*/  @!P0 IADD3 R14, PT, PT, R14, -R2, RZ ;  /* 0x800000020e0e8210 */ /* 0x000fca0007ffe0ff */
[----:B------:R-:W-:Y:S01]  /*0570*/  @!P1 IMAD.MOV R14, RZ, RZ, -R14 ;  /* 0x000000ffff0e9224 */ /* 0x000fe200078e0a0e */
[----:B------:R-:W-:-:S05]  /*0580*/  @!P2 LOP3.LUT R14, RZ, R0, RZ, 0x33, !PT ;  /* 0x00000000ff0ea212 */ /* 0x000fca00078e33ff */
[----:B-1----:R-:W-:-:S05]  /*0590*/  IMAD.WIDE R2, R14, 0x4, R4 ;  /* 0x000000040e027825 */ /* 0x002fca00078e0204 */
[----:B0-----:R0:W5:Y:S01]  /*05a0*/  LDG.E R0, desc[UR4][R2.64] ;  /* 0x0000000402007981 */ /* 0x001162000c1e1900 */
[C---:B------:R-:W-:Y:S02]  /*05b0*/  ISETP.GE.U32.AND P0, PT, R13.reuse, 0x8, PT ;  /* 0x000000080d00780c */ /* 0x040fe40003f06070 */
[----:B------:R-:W-:Y:S02]  /*05c0*/  CS2R R16, SRZ ;  /* 0x0000000000107805 */ /* 0x000fe4000001ff00 */
[----:B------:R-:W-:Y:S01]  /*05d0*/  IADD3 R4, PT, PT, -R6, RZ, RZ ;  /* 0x000000ff06047210 */ /* 0x000fe20007ffe1ff */
[----:B------:R-:W-:Y:S02]  /*05e0*/  IMAD.MOV.U32 R22, RZ, RZ, RZ ;  /* 0x000000ffff167224 */ /* 0x000fe400078e00ff */
[----:B------:R-:W-:Y:S02]  /*05f0*/  IMAD R19, R13, R14, RZ ;  /* 0x0000000e0d137224 */ /* 0x000fe400078e02ff */
[----:B------:R-:W-:-:S05]  /*0600*/  IMAD R15, R15, R4, R12 ;  /* 0x000000040f0f7224 */ /* 0x000fca00078e020c */
[----:B------:R-:W-:Y:S01]  /*0610*/  IADD3 R18, PT, PT, R13, -R15, RZ ;  /* 0x8000000f0d127210 */ /* 0x000fe20007ffe0ff */
[----:B0-----:R-:W-:Y:S06]  /*0620*/  @!P0 BRA `(.L_x_1) ;  /* 0x0000000400308947 */ /* 0x001fec0003800000 */
[----:B------:R-:W0:Y:S01]  /*0630*/  LDC.64 R4, c[0x0][0x380] ;  /* 0x0000e000ff047b82 */ /* 0x000e220000000a00 */
[----:B------:R-:W-:Y:S01]  /*0640*/  IMAD.MOV.U32 R16, RZ, RZ, RZ ;  /* 0x000000ffff107224 */ /* 0x000fe200078e00ff */
[----:B------:R-:W-:Y:S01]  /*0650*/  MOV R21, RZ ;  /* 0x000000ff00157202 */ /* 0x000fe20000000f00 */
[----:B------:R-:W-:Y:S01]  /*0660*/  IMAD.MOV.U32 R23, RZ, RZ, R19 ;  /* 0x000000ffff177224 */ /* 0x000fe200078e0013 */
[----:B------:R-:W-:-:S04]  /*0670*/  LOP3.LUT R22, R13, 0x7ffffff8, RZ, 0xc0, !PT ;  /* 0x7ffffff80d167812 */ /* 0x000fc800078ec0ff */
[----:B------:R-:W1:Y:S01]  /*0680*/  LDC.64 R2, c[0x0][0x380] ;  /* 0x0000e000ff027b82 */ /* 0x000e620000000a00 */
[----:B0-----:R-:W-:-:S07]  /*0690*/  IMAD.WIDE R4, R15, 0x4, R4 ;  /* 0x000000040f047825 */ /* 0x001fce00078e0204 */
.L_x_2:
[----:B------:R-:W-:Y:S01]  /*06a0*/  ISETP.GE.AND P0, PT, R21, R18, PT ;  /* 0x000000121500720c */ /* 0x000fe20003f06270 */
[----:B-1----:R-:W-:Y:S01]  /*06b0*/  IMAD.WIDE R6, R23, 0x4, R2 ;  /* 0x0000000417067825 */ /* 0x002fe200078e0202 */
[----:B------:R-:W-:-:S03]  /*06c0*/  IADD3 R25, PT, PT, R21, 0x1, RZ ;  /* 0x0000000115197810 */ /* 0x000fc60007ffe0ff */
[----:B------:R-:W-:Y:S01]  /*06d0*/  IMAD.WIDE R8, R23, 0x4, R4 ;  /* 0x0000000417087825 */ /* 0x000fe200078e0204 */
[----:B------:R-:W2:Y:S01]  /*06e0*/  LDG.E R29, desc[UR4][R6.64] ;  /* 0x00000004061d7981 */ /* 0x000ea2000c1e1900 */
[----:B------:R-:W-:-:S03]  /*06f0*/  ISETP.GE.AND P1, PT, R25, R18, PT ;  /* 0x000000121900720c */ /* 0x000fc60003f26270 */
[----:B------:R-:W3:Y:S04]  /*0700*/  LDG.E R27, desc[UR4][R6.64+0x4] ;  /* 0x00000404061b7981 */ /* 0x000ee8000c1e1900 */
[----:B------:R-:W4:Y:S06]  /*0710*/  @!P0 LDG.E R24, desc[UR4][R8.64] ;  /* 0x0000000408188981 */ /* 0x000f2c000c1e1900 */
[----:B------:R-:W3:Y:S01]  /*0720*/  @!P1 LDG.E R25, desc[UR4][R8.64+0x4] ;  /* 0x0000040408199981 */ /* 0x000ee2000c1e1900 */
[C---:B--2--5:R-:W-:Y:S01]  /*0730*/  FADD R29, -R0.reuse, R29 ;  /* 0x0000001d001d7221 */ /* 0x064fe20000000100 */
[----:B----4-:R-:W-:-:S04]  /*0740*/  @!P0 FADD R24, -R0, R24 ;  /* 0x0000001800188221 */ /* 0x010fc80000000100 */
[C---:B------:R-:W-:Y:S01]  /*0750*/  @!P0 FFMA R17, R29.reuse, R24, R17 ;  /* 0x000000181d118223 */ /* 0x040fe20000000011 */
[----:B------:R-:W-:Y:S01]  /*0760*/  FFMA R24, R29, R29, R16 ;  /* 0x0000001d1d187223 */ /* 0x000fe20000000010 */
[----:B------:R-:W-:-:S05]  /*0770*/  VIADD R29, R21, 0x2 ;  /* 0x00000002151d7836 */ /* 0x000fca0000000000 */
[----:B------:R-:W-:Y:S01]  /*0780*/  ISETP.GE.AND P0, PT, R29, R18, PT ;  /* 0x000000121d00720c */ /* 0x000fe20003f06270 */
[C---:B---3--:R-:W-:Y:S01]  /*0790*/  @!P1 FADD R16, -R0.reuse, R25 ;  /* 0x0000001900109221 */ /* 0x048fe20000000100 */
[----:B------:R-:W-:Y:S01]  /*07a0*/  FADD R27, -R0, R27 ;  /* 0x0000001b001b7221 */ /* 0x000fe20000000100 */
[----:B------:R-:W-:Y:S01]  /*07b0*/  IADD3 R25, PT, PT, R21, 0x3, RZ ;  /* 0x0000000315197810 */ /* 0x000fe20007ffe0ff */
[----:B------:R-:W2:Y:S02]  /*07c0*/  LDG.E R29, desc[UR4][R6.64+0x8] ;  /* 0x00000804061d7981 */ /* 0x000ea4000c1e1900 */
[----:B------:R-:W-:Y:S01]  /*07d0*/  @!P1 FFMA R17, R27, R16, R17 ;  /* 0x000000101b119223 */ /* 0x000fe20000000011 */
[----:B------:R-:W-:-:S06]  /*07e0*/  ISETP.GE.AND P1, PT, R25, R18, PT ;  /* 0x000000121900720c */ /* 0x000fcc0003f26270 */
[----:B------:R-:W3:Y:S01]  /*07f0*/  @!P0 LDG.E R16, desc[UR4][R8.64+0x8] ;  /* 0x0000080408108981 */ /* 0x000ee2000c1e1900 */
[----:B------:R-:W-:-:S03]  /*0800*/  FFMA R24, R27, R27, R24 ;  /* 0x0000001b1b187223 */ /* 0x000fc60000000018 */
[----:B------:R-:W4:Y:S04]  /*0810*/  LDG.E R27, desc[UR4][R6.64+0xc] ;  /* 0x00000c04061b7981 */ /* 0x000f28000c1e1900 */
[----:B------:R-:W4:Y:S01]  /*0820*/  @!P1 LDG.E R25, desc[UR4][R8.64+0xc] ;  /* 0x00000c0408199981 */ /* 0x000f22000c1e1900 */
[----:B--2---:R-:W-:-:S04]  /*0830*/  FADD R29, -R0, R29 ;  /* 0x0000001d001d7221 */ /* 0x004fc80000000100 */
[----:B------:R-:W-:Y:S01]  /*0840*/  FFMA R24, R29, R29, R24 ;  /* 0x0000001d1d187223 */ /* 0x000fe20000000018 */
[----:B---3--:R-:W-:-:S04]  /*0850*/  @!P0 FADD R16, -R0, R16 ;  /* 0x0000001000108221 */ /* 0x008fc80000000100 */
[----:B------:R-:W-:Y:S01]  /*0860*/  @!P0 FFMA R17, R29, R16, R17 ;  /* 0x000000101d118223 */ /* 0x000fe20000000011 */
[----:B------:R-:W-:-:S05]  /*0870*/  VIADD R29, R21, 0x4 ;  /* 0x00000004151d7836 */ /* 0x000fca0000000000 */
[----:B------:R-:W-:Y:S01]  /*0880*/  ISETP.GE.AND P0, PT, R29, R18, PT ;  /* 0x000000121d00720c */ /* 0x000fe20003f06270 */
[C---:B----4-:R-:W-:Y:S01]  /*0890*/  FADD R27, -R0.reuse, R27 ;  /* 0x0000001b001b7221 */ /* 0x050fe20000000100 */
[C---:B------:R-:W-:Y:S01]  /*08a0*/  @!P1 FADD R16, -R0.reuse, R25 ;  /* 0x0000001900109221 */ /* 0x040fe20000000100 */
[----:B------:R-:W-:Y:S01]  /*08b0*/  IADD3 R25, PT, PT, R21, 0x5, RZ ;  /* 0x0000000515197810 */ /* 0x000fe20007ffe0ff */
[----:B------:R-:W2:Y:S02]  /*08c0*/  LDG.E R29, desc[UR4][R6.64+0x10] ;  /* 0x00001004061d7981 */ /* 0x000ea4000c1e1900 */
[C---:B------:R-:W-:Y:S01]  /*08d0*/  @!P1 FFMA R17, R27.reuse, R16, R17 ;  /* 0x000000101b119223 */ /* 0x040fe20000000011 */
[----:B------:R-:W-:Y:S01]  /*08e0*/  FFMA R16, R27, R27, R24 ;  /* 0x0000001b1b107223 */ /* 0x000fe20000000018 */
[----:B------:R-:W-:Y:S01]  /*08f0*/  ISETP.GE.AND P1, PT, R25, R18, PT ;  /* 0x000000121900720c */ /* 0x000fe20003f26270 */
[----:B------:R-:W3:Y:S04]  /*0900*/  LDG.E R27, desc[UR4][R6.64+0x14] ;  /* 0x00001404061b7981 */ /* 0x000ee8000c1e1900 */
[----:B------:R-:W4:Y:S08]  /*0910*/  @!P0 LDG.E R24, desc[UR4][R8.64+0x10] ;  /* 0x0000100408188981 */ /* 0x000f30000c1e1900 */
[----:B------:R-:W3:Y:S01]  /*0920*/  @!P1 LDG.E R25, desc[UR4][R8.64+0x14] ;  /* 0x0000140408199981 */ /* 0x000ee2000c1e1900 */
[----:B--2---:R-:W-:-:S04]  /*0930*/  FADD R29, -R0, R29 ;  /* 0x0000001d001d7221 */ /* 0x004fc80000000100 */
[----:B------:R-:W-:Y:S01]  /*0940*/  FFMA R16, R29, R29, R16 ;  /* 0x0000001d1d107223 */ /* 0x000fe20000000010 */
[----:B----4-:R-:W-:-:S04]  /*0950*/  @!P0 FADD R24, -R0, R24 ;  /* 0x0000001800188221 */ /* 0x010fc80000000100 */
[----:B------:R-:W-:Y:S01]  /*0960*/  @!P0 FFMA R17, R29, R24, R17 ;  /* 0x000000181d118223 */ /* 0x000fe20000000011 */
[----:B------:R-:W-:-:S05]  /*0970*/  VIADD R29, R21, 0x6 ;  /* 0x00000006151d7836 */ /* 0x000fca0000000000 */
[-C--:B------:R-:W-:Y:S01]  /*0980*/  ISETP.GE.AND P0, PT, R29, R18.reuse, PT ;  /* 0x000000121d00720c */ /* 0x080fe20003f06270 */
[C---:B---3--:R-:W-:Y:S01]  /*0990*/  @!P1 FADD R24, -R0.reuse, R25 ;  /* 0x0000001900189221 */ /* 0x048fe20000000100 */
[----:B------:R-:W-:Y:S01]  /*09a0*/  IADD3 R29, PT, PT, R21, 0x7, RZ ;  /* 0x00000007151d7810 */ /* 0x000fe20007ffe0ff */
[----:B------:R-:W-:Y:S01]  /*09b0*/  FADD R27, -R0, R27 ;  /* 0x0000001b001b7221 */ /* 0x000fe20000000100 */
[----:B------:R-:W2:Y:S02]  /*09c0*/  LDG.E R25, desc[UR4][R6.64+0x1c] ;  /* 0x00001c0406197981 */ /* 0x000ea4000c1e1900 */
[----:B------:R-:W-:Y:S01]  /*09d0*/  ISETP.GE.AND P2, PT, R29, R18, PT ;  /* 0x000000121d00720c */ /* 0x000fe20003f46270 */
[----:B------:R-:W-:Y:S01]  /*09e0*/  @!P1 FFMA R17, R27, R24, R17 ;  /* 0x000000181b119223 */ /* 0x000fe20000000011 */
[----:B------:R-:W3:Y:S05]  /*09f0*/  LDG.E R29, desc[UR4][R6.64+0x18] ;  /* 0x00001804061d7981 */ /* 0x000eea000c1e1900 */
[----:B------:R-:W4:Y:S06]  /*0a00*/  @!P0 LDG.E R24, desc[UR4][R8.64+0x18] ;  /* 0x0000180408188981 */ /* 0x000f2c000c1e1900 */
[----:B------:R-:W2:Y:S01]  /*0a10*/  @!P2 LDG.E R26, desc[UR4][R8.64+0x1c] ;  /* 0x00001c04081aa981 */ /* 0x000ea2000c1e1900 */
[----:B------:R-:W-:-:S02]  /*0a20*/  VIADD R21, R21, 0x8 ;  /* 0x0000000815157836 */ /* 0x000fc40000000000 */
[----:B------:R-:W-:Y:S01]  /*0a30*/  FFMA R16, R27, R27, R16 ;  /* 0x0000001b1b107223 */ /* 0x000fe20000000010 */
[----:B------:R-:W-:Y:S01]  /*0a40*/  IADD3 R23, PT, PT, R23, 0x8, RZ ;  /* 0x0000000817177810 */ /* 0x000fe20007ffe0ff */
[C---:B---3--:R-:W-:Y:S01]  /*0a50*/  FADD R29, -R0.reuse, R29 ;  /* 0x0000001d001d7221 */ /* 0x048fe20000000100 */
[----:B----4-:R-:W-:-:S04]  /*0a60*/  @!P0 FADD R24, -R0, R24 ;  /* 0x0000001800188221 */ /* 0x010fc80000000100 */
[----:B------:R-:W-:Y:S01]  /*0a70*/  @!P0 FFMA R17, R29, R24, R17 ;  /* 0x000000181d118223 */ /* 0x000fe20000000011 */
[----:B------:R-:W-:Y:S01]  /*0a80*/  ISETP.NE.AND P0, PT, R21, R22, PT ;  /* 0x000000161500720c */ /* 0x000fe20003f05270 */
[----:B------:R-:W-:Y:S01]  /*0a90*/  FFMA R16, R29, R29, R16 ;  /* 0x0000001d1d107223 */ /* 0x000fe20000000010 */
[C---:B--2---:R-:W-:Y:S01]  /*0aa0*/  FADD R25, -R0.reuse, R25 ;  /* 0x0000001900197221 */ /* 0x044fe20000000100 */
[----:B------:R-:W-:-:S03]  /*0ab0*/  @!P2 FADD R26, -R0, R26 ;  /* 0x0000001a001aa221 */ /* 0x000fc60000000100 */
[C---:B------:R-:W-:Y:S01]  /*0ac0*/  FFMA R16, R25.reuse, R25, R16 ;  /* 0x0000001919107223 */ /* 0x040fe20000000010 */
[----:B------:R-:W-:-:S06]  /*0ad0*/  @!P2 FFMA R17, R25, R26, R17 ;  /* 0x0000001a1911a223 */ /* 0x000fcc0000000011 */
[----:B------:R-:W-:Y:S05]  /*0ae0*/  @P0 BRA `(.L_x_2) ;  /* 0xfffffff800ec0947 */ /* 0x000fea000383ffff */
.L_x_1:
[----:B------:R-:W-:-:S13]  /*0af0*/  ISETP.NE.AND P0, PT, R20, RZ, PT ;  /* 0x000000ff1400720c */ /* 0x000fda0003f05270 */
[----:B------:R-:W-:Y:S05]  /*0b00*/  @!P0 BRA `(.L_x_3) ;  /* 0x0000000400388947 */ /* 0x000fea0003800000 */
[----:B------:R-:W-:Y:S01]  /*0b10*/  VIADD R2, R20, 0xffffffff ;  /* 0xffffffff14027836 */ /* 0x000fe20000000000 */
[----:B------:R-:W-:-:S04]  /*0b20*/  LOP3.LUT P0, R8, R13, 0x3, RZ, 0xc0, !PT ;  /* 0x000000030d087812 */ /* 0x000fc8000780c0ff */
[----:B------:R-:W-:-:S13]  /*0b30*/  ISETP.GE.U32.AND P1, PT, R2, 0x3, PT ;  /* 0x000000030200780c */ /* 0x000fda0003f26070 */
[----:B------:R-:W-:Y:S05]  /*0b40*/  @!P1 BRA `(.L_x_4) ;  /* 0x0000000000909947 */ /* 0x000fea0003800000 */
[----:B------:R-:W0:Y:S01]  /*0b50*/  LDC.64 R2, c[0x0][0x380] ;  /* 0x0000e000ff027b82 */ /* 0x000e220000000a00 */
[----:B------:R-:W-:Y:S01]  /*0b60*/  IADD3 R5, PT, PT, R19, R22, RZ ;  /* 0x0000001613057210 */ /* 0x000fe20007ffe0ff */
[C---:B------:R-:W-:Y:S01]  /*0b70*/  VIADD R7, R22.reuse, 0x1 ;  /* 0x0000000116077836 */ /* 0x040fe20000000000 */
[----:B------:R-:W-:-:S04]  /*0b80*/  ISETP.GE.AND P1, PT, R22, R18, PT ;  /* 0x000000121600720c */ /* 0x000fc80003f26270 */
[----:B------:R-:W-:Y:S02]  /*0b90*/  ISETP.GE.AND P2, PT, R7, R18, PT ;  /* 0x000000120700720c */ /* 0x000fe40003f46270 */
[----:B------:R-:W-:-:S04]  /*0ba0*/  IADD3 R7, PT, PT, R22, 0x2, RZ ;  /* 0x0000000216077810 */ /* 0x000fc80007ffe0ff */
[----:B------:R-:W-:Y:S01]  /*0bb0*/  ISETP.GE.AND P3, PT, R7, R18, PT ;  /* 0x000000120700720c */ /* 0x000fe20003f66270 */
[----:B------:R-:W-:Y:S02]  /*0bc0*/  VIADD R7, R22, 0x3 ;  /* 0x0000000316077836 */ /* 0x000fe40000000000 */
[----:B0-----:R-:W-:-:S03]  /*0bd0*/  IMAD.WIDE R2, R5, 0x4, R2 ;  /* 0x0000000405027825 */ /* 0x001fc600078e0202 */
[----:B------:R-:W-:Y:S02]  /*0be0*/  ISETP.GE.AND P4, PT, R7, R18, PT ;  /* 0x000000120700720c */ /* 0x000fe40003f86270 */
[----:B------:R-:W2:Y:S01]  /*0bf0*/  LDG.E R27, desc[UR4][R2.64] ;  /* 0x00000004021b7981 */ /* 0x000ea2000c1e1900 */
[----:B------:R-:W-:-:S03]  /*0c00*/  IMAD.WIDE R4, R15, 0x4, R2 ;  /* 0x000000040f047825 */ /* 0x000fc600078e0202 */
[----:B------:R-:W3:Y:S04]  /*0c10*/  LDG.E R24, desc[UR4][R2.64+0x4] ;  /* 0x0000040402187981 */ /* 0x000ee8000c1e1900 */
[----:B------:R-:W4:Y:S04]  /*0c20*/  @!P1 LDG.E R29, desc[UR4][R4.64] ;  /* 0x00000004041d9981 */ /* 0x000f28000c1e1900 */
[----:B------:R-:W3:Y:S04]  /*0c30*/  @!P2 LDG.E R23, desc[UR4][R4.64+0x4] ;  /* 0x000004040417a981 */ /* 0x000ee8000c1e1900 */
[----:B------:R-:W3:Y:S04]  /*0c40*/  LDG.E R9, desc[UR4][R2.64+0x8] ;  /* 0x0000080402097981 */ /* 0x000ee8000c1e1900 */
[----:B------:R-:W3:Y:S04]  /*0c50*/  @!P3 LDG.E R7, desc[UR4][R4.64+0x8] ;  /* 0x000008040407b981 */ /* 0x000ee8000c1e1900 */
[----:B------:R0:W3:Y:S04]  /*0c60*/  LDG.E R21, desc[UR4][R2.64+0xc] ;  /* 0x00000c0402157981 */ /* 0x0000e8000c1e1900 */
[----:B------:R-:W3:Y:S01]  /*0c70*/  @!P4 LDG.E R25, desc[UR4][R4.64+0xc] ;  /* 0x00000c040419c981 */ /* 0x000ee2000c1e1900 */
[----:B------:R-:W-:Y:S01]  /*0c80*/  IADD3 R22, PT, PT, R22, 0x4, RZ ;  /* 0x0000000416167810 */ /* 0x000fe20007ffe0ff */
[----:B--2--5:R-:W-:-:S04]  /*0c90*/  FADD R27, -R0, R27 ;  /* 0x0000001b001b7221 */ /* 0x024fc80000000100 */
[----:B------:R-:W-:Y:S01]  /*0ca0*/  FFMA R16, R27, R27, R16 ;  /* 0x0000001b1b107223 */ /* 0x000fe20000000010 */
[----:B----4-:R-:W-:-:S04]  /*0cb0*/  @!P1 FADD R6, -R0, R29 ;  /* 0x0000001d00069221 */ /* 0x010fc80000000100 */
[----:B------:R-:W-:Y:S01]  /*0cc0*/  @!P1 FFMA R17, R27, R6, R17 ;  /* 0x000000061b119223 */ /* 0x000fe20000000011 */
[C---:B---3--:R-:W-:Y:S01]  /*0cd0*/  FADD R27, -R0.reuse, R24 ;  /* 0x00000018001b7221 */ /* 0x048fe20000000100 */
[C---:B------:R-:W-:Y:S01]  /*0ce0*/  @!P2 FADD R6, -R0.reuse, R23 ;  /* 0x000000170006a221 */ /* 0x040fe20000000100 */
[C---:B------:R-:W-:Y:S02]  /*0cf0*/  FADD R9, -R0.reuse, R9 ;  /* 0x0000000900097221 */ /* 0x040fe40000000100 */
[C---:B------:R-:W-:Y:S01]  /*0d00*/  FFMA R16, R27.reuse, R27, R16 ;  /* 0x0000001b1b107223 */ /* 0x040fe20000000010 */
[----:B------:R-:W-:Y:S01]  /*0d10*/  @!P2 FFMA R17, R27, R6, R17 ;  /* 0x000000061b11a223 */ /* 0x000fe20000000011 */
[C---:B0-----:R-:W-:Y:S02]  /*0d20*/  @!P3 FADD R2, -R0.reuse, R7 ;  /* 0x000000070002b221 */ /* 0x041fe40000000100 */
[C---:B------:R-:W-:Y:S02]  /*0d30*/  FFMA R16, R9.reuse, R9, R16 ;  /* 0x0000000909107223 */ /* 0x040fe40000000010 */
[----:B------:R-:W-:Y:S01]  /*0d40*/  @!P3 FFMA R17, R9, R2, R17 ;  /* 0x000000020911b223 */ /* 0x000fe20000000011 */
[C---:B------:R-:W-:Y:S01]  /*0d50*/  FADD R21, -R0.reuse, R21 ;  /* 0x0000001500157221 */ /* 0x040fe20000000100 */
[----:B------:R-:W-:-:S03]  /*0d60*/  @!P4 FADD R2, -R0, R25 ;  /* 0x000000190002c221 */ /* 0x000fc60000000100 */
[C---:B------:R-:W-:Y:S01]  /*0d70*/  FFMA R16, R21.reuse, R21, R16 ;  /* 0x0000001515107223 */ /* 0x040fe20000000010 */
[----:B------:R-:W-:-:S07]  /*0d80*/  @!P4 FFMA R17, R21, R2, R17 ;  /* 0x000000021511c223 */ /* 0x000fce0000000011 */
.L_x_4:
[----:B------:R-:W-:Y:S05]  /*0d90*/  @!P0 BRA `(.L_x_3) ;  /* 0x0000000000948947 */ /* 0x000fea0003800000 */
[----:B------:R-:W-:Y:S02]  /*0da0*/  ISETP.NE.AND P0, PT, R8, 0x1, PT ;  /* 0x000000010800780c */ /* 0x000fe40003f05270 */
[----:B------:R-:W-:-:S04]  /*0db0*/  LOP3.LUT R2, R13, 0x1, RZ, 0xc0, !PT ;  /* 0x000000010d027812 */ /* 0x000fc800078ec0ff */
[----:B------:R-:W-:-:S07]  /*0dc0*/  ISETP.NE.U32.AND P1, PT, R2, 0x1, PT ;  /* 0x000000010200780c */ /* 0x000fce0003f25070 */
[----:B------:R-:W-:Y:S06]  /*0dd0*/  @!P0 BRA `(.L_x_5) ;  /* 0x0000000000548947 */ /* 0x000fec0003800000 */
[----:B------:R-:W0:Y:S01]  /*0de0*/  LDC.64 R2, c[0x0][0x380] ;  /* 0x0000e000ff027b82 */ /* 0x000e220000000a00 */
[C---:B------:R-:W-:Y:S01]  /*0df0*/  ISETP.GE.AND P0, PT, R22.reuse, R18, PT ;  /* 0x000000121600720c */ /* 0x040fe20003f06270 */
[----:B------:R-:W-:Y:S01]  /*0e00*/  IMAD.IADD R5, R19, 0x1, R22 ;  /* 0x0000000113057824 */ /* 0x000fe200078e0216 */
[----:B------:R-:W-:-:S04]  /*0e10*/  IADD3 R7, PT, PT, R22, 0x1, RZ ;  /* 0x0000000116077810 */ /* 0x000fc80007ffe0ff */
[----:B------:R-:W-:Y:S01]  /*0e20*/  ISETP.GE.AND P2, PT, R7, R18, PT ;  /* 0x000000120700720c */ /* 0x000fe20003f46270 */
[----:B0-----:R-:W-:-:S05]  /*0e30*/  IMAD.WIDE R2, R5, 0x4, R2 ;  /* 0x0000000405027825 */ /* 0x001fca00078e0202 */
[----:B------:R-:W2:Y:S01]  /*0e40*/  LDG.E R9, desc[UR4][R2.64] ;  /* 0x0000000402097981 */ /* 0x000ea2000c1e1900 */
[----:B------:R-:W-:-:S03]  /*0e50*/  @!P0 IMAD.WIDE R4, R15, 0x4, R2 ;  /* 0x000000040f048825 */ /* 0x000fc600078e0202 */
[----:B------:R-:W3:Y:S03]  /*0e60*/  LDG.E R21, desc[UR4][R2.64+0x4] ;  /* 0x0000040402157981 */ /* 0x000ee6000c1e1900 */
[----:B------:R-:W-:Y:S01]  /*0e70*/  @!P2 IMAD.WIDE R6, R15, 0x4, R2 ;  /* 0x000000040f06a825 */ /* 0x000fe200078e0202 */
[----:B------:R-:W4:Y:S05]  /*0e80*/  @!P0 LDG.E R5, desc[UR4][R4.64] ;  /* 0x0000000404058981 */ /* 0x000f2a000c1e1900 */
[----:B------:R-:W3:Y:S01]  /*0e90*/  @!P2 LDG.E R7, desc[UR4][R6.64+0x4] ;  /* 0x000004040607a981 */ /* 0x000ee2000c1e1900 */
[----:B------:R-:W-:-:S02]  /*0ea0*/  VIADD R22, R22, 0x2 ;  /* 0x0000000216167836 */ /* 0x000fc40000000000 */
[C---:B--2--5:R-:W-:Y:S01]  /*0eb0*/  FADD R9, -R0.reuse, R9 ;  /* 0x0000000900097221 */ /* 0x064fe20000000100 */
[----:B----4-:R-:W-:-:S03]  /*0ec0*/  @!P0 FADD R8, -R0, R5 ;  /* 0x0000000500088221 */ /* 0x010fc60000000100 */
[C---:B------:R-:W-:Y:S01]  /*0ed0*/  FFMA R16, R9.reuse, R9, R16 ;  /* 0x0000000909107223 */ /* 0x040fe20000000010 */
[C---:B---3--:R-:W-:Y:S01]  /*0ee0*/  FADD R21, -R0.reuse, R21 ;  /* 0x0000001500157221 */ /* 0x048fe20000000100 */
[----:B------:R-:W-:Y:S01]  /*0ef0*/  @!P0 FFMA R17, R9, R8, R17 ;  /* 0x0000000809118223 */ /* 0x000fe20000000011 */
[----:B------:R-:W-:Y:S02]  /*0f00*/  @!P2 FADD R8, -R0, R7 ;  /* 0x000000070008a221 */ /* 0x000fe40000000100 */
[C---:B------:R-:W-:Y:S02]  /*0f10*/  FFMA R16, R21.reuse, R21, R16 ;  /* 0x0000001515107223 */ /* 0x040fe40000000010 */
[----:B------:R-:W-:-:S07]  /*0f20*/  @!P2 FFMA R17, R21, R8, R17 ;  /* 0x000000081511a223 */ /* 0x000fce0000000011 */
.L_x_5:
[----:B------:R-:W-:Y:S05]  /*0f30*/  @P1 BRA `(.L_x_3) ;  /* 0x00000000002c1947 */ /* 0x000fea0003800000 */
[----:B------:R-:W0:Y:S01]  /*0f40*/  LDC.64 R2, c[0x0][0x380] ;  /* 0x0000e000ff027b82 */ /* 0x000e220000000a00 */
[----:B------:R-:W-:Y:S02]  /*0f50*/  ISETP.GE.AND P0, PT, R22, R18, PT ;  /* 0x000000121600720c */ /* 0x000fe40003f06270 */
[----:B------:R-:W-:-:S05]  /*0f60*/  IADD3 R5, PT, PT, R19, R22, RZ ;  /* 0x0000001613057210 */ /* 0x000fca0007ffe0ff */
[----:B0-----:R-:W-:-:S06]  /*0f70*/  IMAD.WIDE R4, R5, 0x4, R2 ;  /* 0x0000000405047825 */ /* 0x001fcc00078e0202 */
[----:B------:R-:W-:Y:S02]  /*0f80*/  @!P0 IMAD.WIDE R2, R15, 0x4, R4 ;  /* 0x000000040f028825 */ /* 0x000fe400078e0204 */
[----:B------:R-:W2:Y:S04]  /*0f90*/  LDG.E R5, desc[UR4][R4.64] ;  /* 0x0000000404057981 */ /* 0x000ea8000c1e1900 */
[----:B------:R-:W3:Y:S01]  /*0fa0*/  @!P0 LDG.E R3, desc[UR4][R2.64] ;  /* 0x0000000402038981 */ /* 0x000ee2000c1e1900 */
[C---:B--2--5:R-:W-:Y:S01]  /*0fb0*/  FADD R7, -R0.reuse, R5 ;  /* 0x0000000500077221 */ /* 0x064fe20000000100 */
[----:B---3--:R-:W-:-:S03]  /*0fc0*/  @!P0 FADD R0, -R0, R3 ;  /* 0x0000000300008221 */ /* 0x008fc60000000100 */
[C---:B------:R-:W-:Y:S01]  /*0fd0*/  FFMA R16, R7.reuse, R7, R16 ;  /* 0x0000000707107223 */ /* 0x040fe20000000010 */
[----:B------:R-:W-:-:S07]  /*0fe0*/  @!P0 FFMA R17, R7, R0, R17 ;  /* 0x0000000007118223 */ /* 0x000fce0000000011 */
.L_x_3:
[----:B------:R-:W0:Y:S01]  /*0ff0*/  MUFU.RCP R3, R16 ;  /* 0x0000001000037308 */ /* 0x000e220000001000 */
[----:B------:R-:W-:Y:S07]  /*1000*/  BSSY.RECONVERGENT B0, `(.L_x_6) ;  /* 0x000000d000007945 */ /* 0x000fee0003800200 */
[----:B------:R-:W1:Y:S01]  /*1010*/  FCHK P0, R17, R16 ;  /* 0x0000001011007302 */ /* 0x000e620000000000 */
[----:B0----5:R-:W-:-:S04]  /*1020*/  FFMA R0, R3, -R16, 1 ;  /* 0x3f80000003007423 */ /* 0x021fc80000000810 */
[----:B------:R-:W-:-:S04]  /*1030*/  FFMA R0, R3, R0, R3 ;  /* 0x0000000003007223 */ /* 0x000fc80000000003 */
[----:B------:R-:W-:-:S04]  /*1040*/  FFMA R2, R0, R17, RZ ;  /* 0x0000001100027223 */ /* 0x000fc800000000ff */
[----:B------:R-:W-:-:S04]  /*1050*/  FFMA R3, R2, -R16, R17 ;  /* 0x8000001002037223 */ /* 0x000fc80000000011 */
[----:B------:R-:W-:Y:S01]  /*1060*/  FFMA R5, R0, R3, R2 ;  /* 0x0000000300057223 */ /* 0x000fe20000000002 */
[----:B-1----:R-:W-:Y:S06]  /*1070*/  @!P0 BRA `(.L_x_7) ;  /* 0x0000000000148947 */ /* 0x002fec0003800000 */
[----:B------:R-:W-:Y:S01]  /*1080*/  IMAD.MOV.U32 R0, RZ, RZ, R17 ;  /* 0x000000ffff007224 */ /* 0x000fe200078e0011 */
[----:B------:R-:W-:Y:S02]  /*1090*/  MOV R3, R16 ;  /* 0x0000001000037202 */ /* 0x000fe40000000f00 */
[----:B------:R-:W-:-:S07]  /*10a0*/  MOV R2, 0x10c0 ;  /* 0x000010c000027802 */ /* 0x000fce0000000f00 */
[----:B------:R-:W-:Y:S05]  /*10b0*/  CALL.REL.NOINC `($__internal_0_$__cuda_sm3x_div_rn_noftz_f32_slowpath) ;  /* 0x0000000400507944 */ /* 0x000fea0003c00000 */
[----:B------:R-:W-:-:S07]  /*10c0*/  IMAD.MOV.U32 R5, RZ, RZ, R0 ;  /* 0x000000ffff057224 */ /* 0x000fce00078e0000 */
.L_x_7:
[----:B------:R-:W-:Y:S05]  /*10d0*/  BSYNC.RECONVERGENT B0 ;  /* 0x0000000000007941 */ /* 0x000fea0003800200 */
.L_x_6:
[----:B------:R-:W0:Y:S01]  /*10e0*/  LDC.64 R2, c[0x0][0x3a0] ;  /* 0x0000e800ff027b82 */ /* 0x000e220000000a00 */
[----:B------:R-:W1:Y:S01]  /*10f0*/  LDCU UR6, c[0x0][0x398] ;  /* 0x00007300ff0677ac */ /* 0x000e620008000800 */
[----:B------:R-:W-:-:S04]  /*1100*/  IADD3 R12, PT, PT, R10, R12, RZ ;  /* 0x0000000c0a0c7210 */ /* 0x000fc80007ffe0ff */
[----:B------:R-:W-:Y:S01]  /*1110*/  ISETP.GE.AND P0, PT, R12, R11, PT ;  /* 0x0000000b0c00720c */ /* 0x000fe20003f06270 */
[----:B-1----:R-:W-:-:S04]  /*1120*/  IMAD R15, R14, UR6, R15 ;  /* 0x000000060e0f7c24 */ /* 0x002fc8000f8e020f */
[----:B0-----:R-:W-:-:S05]  /*1130*/  IMAD.WIDE R2, R15, 0x4, R2 ;  /* 0x000000040f027825 */ /* 0x001fca00078e0202 */
[----:B------:R1:W-:Y:S03]  /*1140*/  STG.E desc[UR4][R2.64], R5 ;  /* 0x0000000502007986 */ /* 0x0003e6000c101904 */
[----:B------:R-:W-:Y:S05]  /*1150*/  @!P0 BRA `(.L_x_8) ;  /* 0xfffffff000448947 */ /* 0x000fea000383ffff */
[----:B------:R-:W-:Y:S05]  /*1160*/  EXIT ;  /* 0x000000000000794d */ /* 0x000fea0003800000 */
.L_x_0:
[----:B------:R-:W-:Y:S01]  /*1170*/  IMAD.MOV.U32 R3, RZ, RZ, 0x7f800000 ;  /* 0x7f800000ff037424 */ /* 0x000fe200078e00ff */
[----:B------:R-:W1:Y:S03]  /*1180*/  FCHK P0, RZ, RZ ;  /* 0x000000ffff007302 */ /* 0x000e660000000000 */
[----:B------:R-:W-:-:S04]  /*1190*/  FFMA R0, -RZ, R3, 1 ;  /* 0x3f800000ff007423 */ /* 0x000fc80000000103 */
[----:B------:R-:W-:-:S04]  /*11a0*/  FFMA R0, R0, R3, +INF ;  /* 0x7f80000000007423 */ /* 0x000fc80000000003 */
[----:B------:R-:W-:-:S04]  /*11b0*/  FFMA R3, RZ, R0, RZ ;  /* 0x00000000ff037223 */ /* 0x000fc800000000ff */
[----:B------:R-:W-:-:S04]  /*11c0*/  FFMA R2, -RZ, R3, RZ ;  /* 0x00000003ff027223 */ /* 0x000fc800000001ff */
[----:B------:R-:W-:Y:S01]  /*11d0*/  FFMA R0, R0, R2, R3 ;  /* 0x0000000200007223 */ /* 0x000fe20000000003 */
[----:B-1----:R-:W-:Y:S06]  /*11e0*/  @!P0 BRA `(.L_x_9) ;  /* 0x0000000000108947 */ /* 0x002fec0003800000 */
[----:B------:R-:W-:Y:S02]  /*11f0*/  HFMA2 R0, -RZ, RZ, 0, 0 ;  /* 0x00000000ff007431 */ /* 0x000fe400000001ff */
[----:B------:R-:W-:Y:S01]  /*1200*/  IMAD.MOV.U32 R3, RZ, RZ, RZ ;  /* 0x000000ffff037224 */ /* 0x000fe200078e00ff */
[----:B------:R-:W-:-:S07]  /*1210*/  MOV R2, 0x1230 ;  /* 0x0000123000027802 */ /* 0x000fce0000000f00 */
[----:B0-----:R-:W-:Y:S05]  /*1220*/  CALL.REL.NOINC `($__internal_0_$__cuda_sm3x_div_rn_noftz_f32_slowpath) ;  /* 0x0000000000f47944 */ /* 0x001fea0003c00000 */
.L_x_9:
[----:B------:R-:W1:Y:S01]  /*1230*/  LDC R2, c[0x0][0x398] ;  /* 0x0000e600ff027b82 */ /* 0x000e620000000800 */
[----:B------:R-:W2:Y:S07]  /*1240*/  LDCU UR6, c[0x0][0x394] ;  /* 0x00007280ff0677ac */ /* 0x000eae0008000800 */
[----:B------:R-:W3:Y:S08]  /*1250*/  LDC R3, c[0x0][0x394] ;  /* 0x0000e500ff037b82 */ /* 0x000ef00000000800 */
[----:B------:R-:W4:Y:S01]  /*1260*/  LDC R7, c[0x0][0x398] ;  /* 0x0000e600ff077b82 */ /* 0x000f220000000800 */
[----:B--2---:R-:W-:-:S02]  /*1270*/  ISETP.NE.AND P0, PT, RZ, UR6, PT ;  /* 0x00000006ff007c0c */ /* 0x004fc4000bf05270 */
[----:B-1----:R-:W-:-:S04]  /*1280*/  IABS R4, R2 ;  /* 0x0000000200047213 */ /* 0x002fc80000000000 */
[----:B------:R-:W1:Y:S01]  /*1290*/  I2F.RP R6, R4 ;  /* 0x0000000400067306 */ /* 0x000e620000209400 */
[----:B---3--:R-:W-:Y:S02]  /*12a0*/  IABS R5, R3 ;  /* 0x0000000300057213 */ /* 0x008fe40000000000 */
[----:B------:R-:W2:Y:S05]  /*12b0*/  LDC.64 R2, c[0x0][0x3a0] ;  /* 0x0000e800ff027b82 */ /* 0x000eaa0000000a00 */
[----:B------:R-:W3:Y:S01]  /*12c0*/  I2F.RP R13, R5 ;  /* 0x00000005000d7306 */ /* 0x000ee20000209400 */
[----:B----4-:R-:W-:-:S07]  /*12d0*/  ISETP.NE.AND P1, PT, R7, RZ, PT ;  /* 0x000000ff0700720c */ /* 0x010fce0003f25270 */
[----:B-1----:R-:W1:Y:S08]  /*12e0*/  MUFU.RCP R6, R6 ;  /* 0x0000000600067308 */ /* 0x002e700000001000 */
[----:B---3--:R-:W3:Y:S01]  /*12f0*/  MUFU.RCP R13, R13 ;  /* 0x0000000d000d7308 */ /* 0x008ee20000001000 */
[----:B-1----:R-:W-:-:S07]  /*1300*/  IADD3 R8, PT, PT, R6, 0xffffffe, RZ ;  /* 0x0ffffffe06087810 */ /* 0x002fce0007ffe0ff */
[----:B------:R1:W4:Y:S01]  /*1310*/  F2I.FTZ.U32.TRUNC.NTZ R9, R8 ;  /* 0x0000000800097305 */ /* 0x000322000021f000 */
[----:B---3--:R-:W-:-:S07]  /*1320*/  VIADD R14, R13, 0xffffffe ;  /* 0x0ffffffe0d0e7836 */ /* 0x008fce0000000000 */
[----:B------:R3:W5:Y:S01]  /*1330*/  F2I.FTZ.U32.TRUNC.NTZ R15, R14 ;  /* 0x0000000e000f7305 */ /* 0x000762000021f000 */
[----:B-1----:R-:W-:Y:S02]  /*1340*/  MOV R8, RZ ;  /* 0x000000ff00087202 */ /* 0x002fe40000000f00 */
[----:B----4-:R-:W-:Y:S01]  /*1350*/  IADD3 R17, PT, PT, RZ, -R9, RZ ;  /* 0x80000009ff117210 */ /* 0x010fe20007ffe0ff */
[----:B---3--:R-:W-:-:S04]  /*1360*/  IMAD.MOV.U32 R14, RZ, RZ, RZ ;  /* 0x000000ffff0e7224 */ /* 0x008fc800078e00ff */
[----:B------:R-:W-:Y:S02]  /*1370*/  IMAD R13, R17, R4, RZ ;  /* 0x00000004110d7224 */ /* 0x000fe400078e02ff */
[----:B-----5:R-:W-:-:S04]  /*1380*/  IMAD.MOV R6, RZ, RZ, -R15 ;  /* 0x000000ffff067224 */ /* 0x020fc800078e0a0f */
[----:B------:R-:W-:Y:S02]  /*1390*/  IMAD R17, R6, R5, RZ ;  /* 0x0000000506117224 */ /* 0x000fe400078e02ff */
[----:B------:R-:W-:Y:S01]  /*13a0*/  IMAD.HI.U32 R6, R9, R13, R8 ;  /* 0x0000000d09067227 */ /* 0x000fe200078e0008 */
[----:B------:R-:W-:Y:S02]  /*13b0*/  IABS R9, R7 ;  /* 0x0000000700097213 */ /* 0x000fe40000000000 */
[----:B------:R-:W-:Y:S01]  /*13c0*/  LOP3.LUT R8, RZ, UR6, RZ, 0x33, !PT ;  /* 0x00000006ff087c12 */ /* 0x000fe2000f8e33ff */
[----:B--2---:R-:W-:-:S07]  /*13d0*/  IMAD.HI.U32 R14, R15, R17, R14 ;  /* 0x000000110f0e7227 */ /* 0x004fce00078e000e */
.L_x_10:
[----:B------:R-:W-:-:S05]  /*13e0*/  IABS R15, R12 ;  /* 0x0000000c000f7213 */ /* 0x000fca0000000000 */
[----:B------:R-:W-:-:S05]  /*13f0*/  IMAD.HI.U32 R13, R6, R15, RZ ;  /* 0x0000000f060d7227 */ /* 0x000fca00078e00ff */
[----:B-1----:R-:W-:-:S05]  /*1400*/  IADD3 R16, PT, PT, -R13, RZ, RZ ;  /* 0x000000ff0d107210 */ /* 0x002fca0007ffe1ff */
[----:B------:R-:W-:-:S05]  /*1410*/  IMAD R15, R9, R16, R15 ;  /* 0x00000010090f7224 */ /* 0x000fca00078e020f */
[----:B------:R-:W-:-:S13]  /*1420*/  ISETP.GT.U32.AND P3, PT, R4, R15, PT ;  /* 0x0000000f0400720c */ /* 0x000fda0003f64070 */
[----:B------:R-:W-:Y:S01]  /*1430*/  @!P3 IMAD.IADD R15, R15, 0x1, -R9 ;  /* 0x000000010f0fb824 */ /* 0x000fe200078e0a09 */
[----:B------:R-:W-:-:S04]  /*1440*/  @!P3 IADD3 R13, PT, PT, R13, 0x1, RZ ;  /* 0x000000010d0db810 */ /* 0x000fc80007ffe0ff */
[----:B------:R-:W-:Y:S02]  /*1450*/  ISETP.GE.U32.AND P2, PT, R15, R4, PT ;  /* 0x000000040f00720c */ /* 0x000fe40003f46070 */
[----:B------:R-:W-:-:S04]  /*1460*/  LOP3.LUT R15, R12, R7, RZ, 0x3c, !PT ;  /* 0x000000070c0f7212 */ /* 0x000fc800078e3cff */
[----:B------:R-:W-:-:S07]  /*1470*/  ISETP.GE.AND P4, PT, R15, RZ, PT ;  /* 0x000000ff0f00720c */ /* 0x000fce0003f86270 */
[----:B------:R-:W-:-:S05]  /*1480*/  @P2 VIADD R13, R13, 0x1 ;  /* 0x000000010d0d2836 */ /* 0x000fca0000000000 */
[----:B------:R-:W-:-:S05]  /*1490*/  MOV R15, R13 ;  /* 0x0000000d000f7202 */ /* 0x000fca0000000f00 */
[----:B------:R-:W-:Y:S01]  /*14a0*/  @!P4 IMAD.MOV R15, RZ, RZ, -R15 ;  /* 0x000000ffff0fc224 */ /* 0x000fe200078e0a0f */
[----:B------:R-:W-:-:S04]  /*14b0*/  @!P1 LOP3.LUT R15, RZ, R7, RZ, 0x33, !PT ;  /* 0x00000007ff0f9212 */ /* 0x000fc800078e33ff */
[----:B------:R-:W-:Y:S02]  /*14c0*/  IABS R16, R15 ;  /* 0x0000000f00107213 */ /* 0x000fe40000000000 */
[----:B------:R-:W-:-:S03]  /*14d0*/  ISETP.GE.AND P3, PT, R15, RZ, PT ;  /* 0x000000ff0f00720c */ /* 0x000fc60003f66270 */
[----:B------:R-:W-:-:S05]  /*14e0*/  IMAD.HI.U32 R13, R14, R16, RZ ;  /* 0x000000100e0d7227 */ /* 0x000fca00078e00ff */
[----:B------:R-:W-:-:S05]  /*14f0*/  IADD3 R13, PT, PT, -R13, RZ, RZ ;  /* 0x000000ff0d0d7210 */ /* 0x000fca0007ffe1ff */
[----:B------:R-:W-:Y:S02]  /*1500*/  IMAD R16, R5, R13, R16 ;  /* 0x0000000d05107224 */ /* 0x000fe400078e0210 */
[----:B------:R-:W-:-:S03]  /*1510*/  IMAD.MOV R13, RZ, RZ, -R15 ;  /* 0x000000ffff0d7224 */ /* 0x000fc600078e0a0f */
[----:B------:R-:W-:Y:S01]  /*1520*/  ISETP.GT.U32.AND P2, PT, R5, R16, PT ;  /* 0x000000100500720c */ /* 0x000fe20003f44070 */
[--C-:B------:R-:W-:Y:S02]  /*1530*/  IMAD R13, R7, R13, R12.reuse ;  /* 0x0000000d070d7224 */ /* 0x100fe400078e020c */
[----:B------:R-:W-:-:S10]  /*1540*/  IMAD.IADD R12, R10, 0x1, R12 ;  /* 0x000000010a0c7824 */ /* 0x000fd400078e020c */
[----:B------:R-:W-:-:S05]  /*1550*/  @!P2 IMAD.IADD R16, R16, 0x1, -R5 ;  /* 0x000000011010a824 */ /* 0x000fca00078e0a05 */
[----:B------:R-:W-:-:S13]  /*1560*/  ISETP.GT.U32.AND P2, PT, R5, R16, PT ;  /* 0x000000100500720c */ /* 0x000fda0003f44070 */
[----:B------:R-:W-:Y:S02]  /*1570*/  @!P2 IADD3 R16, PT, PT, R16, -R5, RZ ;  /* 0x800000051010a210 */ /* 0x000fe40007ffe0ff */
[----:B------:R-:W-:Y:S02]  /*1580*/  ISETP.GE.AND P2, PT, R12, R11, PT ;  /* 0x0000000b0c00720c */ /* 0x000fe40003f46270 */
[----:B------:R-:W-:-:S04]  /*1590*/  @!P3 IADD3 R16, PT, PT, -R16, RZ, RZ ;  /* 0x000000ff1010b210 */ /* 0x000fc80007ffe1ff */
[----:B------:R-:W-:-:S05]  /*15a0*/  SEL R16, R8, R16, !P0 ;  /* 0x0000001008107207 */ /* 0x000fca0004000000 */
[----:B------:R-:W-:-:S04]  /*15b0*/  IMAD R13, R16, R7, R13 ;  /* 0x00000007100d7224 */ /* 0x000fc800078e020d */
[----:B------:R-:W-:-:S05]  /*15c0*/  IMAD.WIDE R16, R13, 0x4, R2 ;  /* 0x000000040d107825 */ /* 0x000fca00078e0202 */
[----:B0-----:R1:W-:Y:S01]  /*15d0*/  STG.E desc[UR4][R16.64], R0 ;  /* 0x0000000010007986 */ /* 0x0013e2000c101904 */
[----:B------:R-:W-:Y:S05]  /*15e0*/  @!P2 BRA `(.L_x_10) ;  /* 0xfffffffc007ca947 */ /* 0x000fea000383ffff */
[----:B------:R-:W-:Y:S05]  /*15f0*/  EXIT ;  /* 0x000000000000794d */ /* 0x000fea0003800000 */
        .weak           $__internal_0_$__cuda_sm3x_div_rn_noftz_f32_slowpath
        .type           $__internal_0_$__cuda_sm3x_div_rn_noftz_f32_slowpath,@function
        .size           $__internal_0_$__cuda_sm3x_div_rn_noftz_f32_slowpath,(.L_x_23 - $__internal_0_$__cuda_sm3x_div_rn_noftz_f32_slowpath)
$__internal_0_$__cuda_sm3x_div_rn_noftz_f32_slowpath:
[----:B------:R-:W-:Y:S01]  /*1600*/  SHF.R.U32.HI R5, RZ, 0x17, R3 ;  /* 0x00000017ff057819 */ /* 0x000fe20000011603 */
[----:B------:R-:W-:Y:S01]  /*1610*/  BSSY.RECONVERGENT B1, `(.L_x_11) ;  /* 0x0000062000017945 */ /* 0x000fe20003800200 */
[----:B------:R-:W-:Y:S02]  /*1620*/  SHF.R.U32.HI R4, RZ, 0x17, R0 ;  /* 0x00000017ff047819 */ /* 0x000fe40000011600 */
[----:B------:R-:W-:Y:S02]  /*1630*/  LOP3.LUT R5, R5, 0xff, RZ, 0xc0, !PT ;  /* 0x000000ff05057812 */ /* 0x000fe400078ec0ff */
[----:B------:R-:W-:Y:S02]  /*1640*/  LOP3.LUT R8, R4, 0xff, RZ, 0xc0, !PT ;  /* 0x000000ff04087812 */ /* 0x000fe400078ec0ff */
[----:B------:R-:W-:-:S03]  /*1650*/  IADD3 R7, PT, PT, R5, -0x1, RZ ;  /* 0xffffffff05077810 */ /* 0x000fc60007ffe0ff */
[----:B------:R-:W-:Y:S01]  /*1660*/  VIADD R6, R8, 0xffffffff ;  /* 0xffffffff08067836 */ /* 0x000fe20000000000 */
[----:B------:R-:W-:-:S04]  /*1670*/  ISETP.GT.U32.AND P0, PT, R7, 0xfd, PT ;  /* 0x000000fd0700780c */ /* 0x000fc80003f04070 */
[----:B------:R-:W-:-:S13]  /*1680*/  ISETP.GT.U32.OR P0, PT, R6, 0xfd, P0 ;  /* 0x000000fd0600780c */ /* 0x000fda0000704470 */
[----:B------:R-:W-:Y:S01]  /*1690*/  @!P0 MOV R4, RZ ;  /* 0x000000ff00048202 */ /* 0x000fe20000000f00 */
[----:B------:R-:W-:Y:S06]  /*16a0*/  @!P0 BRA `(.L_x_12) ;  /* 0x00000000005c8947 */ /* 0x000fec0003800000 */
[----:B------:R-:W-:Y:S02]  /*16b0*/  FSETP.GTU.FTZ.AND P0, PT, |R0|, +INF , PT ;  /* 0x7f8000000000780b */ /* 0x000fe40003f1c200 */
[----:B------:R-:W-:-:S04]  /*16c0*/  FSETP.GTU.FTZ.AND P1, PT, |R3|, +INF , PT ;  /* 0x7f8000000300780b */ /* 0x000fc80003f3c200 */
[----:B------:R-:W-:-:S13]  /*16d0*/  PLOP3.LUT P0, PT, P0, P1, PT, 0xf8, 0x8f ;  /* 0x00000000008f781c */ /* 0x000fda0000703f70 */
[----:B------:R-:W-:Y:S05]  /*16e0*/  @P0 BRA `(.L_x_13) ;  /* 0x00000004004c0947 */ /* 0x000fea0003800000 */
[----:B------:R-:W-:-:S13]  /*16f0*/  LOP3.LUT P0, RZ, R3, 0x7fffffff, R0, 0xc8, !PT ;  /* 0x7fffffff03ff7812 */ /* 0x000fda000780c800 */
[----:B------:R-:W-:Y:S05]  /*1700*/  @!P0 BRA `(.L_x_14) ;  /* 0x00000004003c8947 */ /* 0x000fea0003800000 */
[C---:B------:R-:W-:Y:S02]  /*1710*/  FSETP.NEU.FTZ.AND P1, PT, |R0|.reuse, +INF , PT ;  /* 0x7f8000000000780b */ /* 0x040fe40003f3d200 */
[----:B------:R-:W-:Y:S02]  /*1720*/  FSETP.NEU.FTZ.AND P2, PT, |R3|, +INF , PT ;  /* 0x7f8000000300780b */ /* 0x000fe40003f5d200 */
[----:B------:R-:W-:-:S11]  /*1730*/  FSETP.NEU.FTZ.AND P0, PT, |R0|, +INF , PT ;  /* 0x7f8000000000780b */ /* 0x000fd60003f1d200 */
[----:B------:R-:W-:Y:S05]  /*1740*/  @!P2 BRA !P1, `(.L_x_14) ;  /* 0x00000004002ca947 */ /* 0x000fea0004800000 */
[----:B------:R-:W-:-:S04]  /*1750*/  LOP3.LUT P1, RZ, R0, 0x7fffffff, RZ, 0xc0, !PT ;  /* 0x7fffffff00ff7812 */ /* 0x000fc8000782c0ff */
[----:B------:R-:W-:-:S13]  /*1760*/  PLOP3.LUT P1, PT, P2, P1, PT, 0x2f, 0xf2 ;  /* 0x0000000000f2781c */ /* 0x000fda0001722577 */
[----:B------:R-:W-:Y:S05]  /*1770*/  @P1 BRA `(.L_x_15) ;  /* 0x0000000400181947 */ /* 0x000fea0003800000 */
[----:B------:R-:W-:-:S04]  /*1780*/  LOP3.LUT P1, RZ, R3, 0x7fffffff, RZ, 0xc0, !PT ;  /* 0x7fffffff03ff7812 */ /* 0x000fc8000782c0ff */
[----:B------:R-:W-:-:S13]  /*1790*/  PLOP3.LUT P0, PT, P0, P1, PT, 0x2f, 0xf2 ;  /* 0x0000000000f2781c */ /* 0x000fda0000702577 */
[----:B------:R-:W-:Y:S05]  /*17a0*/  @P0 BRA `(.L_x_16) ;  /* 0x0000000400000947 */ /* 0x000fea0003800000 */
[----:B------:R-:W-:Y:S02]  /*17b0*/  ISETP.GE.AND P0, PT, R6, RZ, PT ;  /* 0x000000ff0600720c */ /* 0x000fe40003f06270 */
[----:B------:R-:W-:-:S11]  /*17c0*/  ISETP.GE.AND P1, PT, R7, RZ, PT ;  /* 0x000000ff0700720c */ /* 0x000fd60003f26270 */
[----:B------:R-:W-:Y:S01]  /*17d0*/  @P0 MOV R4, RZ ;  /* 0x000000ff00040202 */ /* 0x000fe20000000f00 */
[----:B------:R-:W-:Y:S02]  /*17e0*/  @!P0 IMAD.MOV.U32 R4, RZ, RZ, -0x40 ;  /* 0xffffffc0ff048424 */ /* 0x000fe400078e00ff */
[----:B------:R-:W-:Y:S01]  /*17f0*/  @!P0 FFMA R0, R0, 1.84467440737095516160e+19, RZ ;  /* 0x5f80000000008823 */ /* 0x000fe200000000ff */
[----:B------:R-:W-:Y:S02]  /*1800*/  @!P1 FFMA R3, R3, 1.84467440737095516160e+19, RZ ;  /* 0x5f80000003039823 */ /* 0x000fe400000000ff */
[----:B------:R-:W-:-:S07]  /*1810*/  @!P1 IADD3 R4, PT, PT, R4, 0x40, RZ ;  /* 0x0000004004049810 */ /* 0x000fce0007ffe0ff */
.L_x_12:
[----:B------:R-:W-:Y:S01]  /*1820*/  LEA R6, R5, 0xc0800000, 0x17 ;  /* 0xc080000005067811 */ /* 0x000fe200078eb8ff */
[----:B------:R-:W-:Y:S03]  /*1830*/  BSSY.RECONVERGENT B2, `(.L_x_17) ;  /* 0x0000036000027945 */ /* 0x000fe60003800200 */
[----:B------:R-:W-:Y:S01]  /*1840*/  IADD3 R6, PT, PT, -R6, R3, RZ ;  /* 0x0000000306067210 */ /* 0x000fe20007ffe1ff */
[----:B------:R-:W-:-:S03]  /*1850*/  VIADD R3, R8, 0xffffff81 ;  /* 0xffffff8108037836 */ /* 0x000fc60000000000 */
[----:B------:R-:W0:Y:S01]  /*1860*/  MUFU.RCP R7, R6 ;  /* 0x0000000600077308 */ /* 0x000e220000001000 */
[----:B------:R-:W-:Y:S01]  /*1870*/  FADD.FTZ R9, -R6, -RZ ;  /* 0x800000ff06097221 */ /* 0x000fe20000010100 */
[C---:B------:R-:W-:Y:S01]  /*1880*/  IMAD R0, R3.reuse, -0x800000, R0 ;  /* 0xff80000003007824 */ /* 0x040fe200078e0200 */
[----:B------:R-:W-:-:S04]  /*1890*/  IADD3 R5, PT, PT, R3, 0x7f, -R5 ;  /* 0x0000007f03057810 */ /* 0x000fc80007ffe805 */
[----:B------:R-:W-:Y:S01]  /*18a0*/  IADD3 R5, PT, PT, R5, R4, RZ ;  /* 0x0000000405057210 */ /* 0x000fe20007ffe0ff */
[----:B0-----:R-:W-:-:S04]  /*18b0*/  FFMA R8, R7, R9, 1 ;  /* 0x3f80000007087423 */ /* 0x001fc80000000009 */
[----:B------:R-:W-:-:S04]  /*18c0*/  FFMA R16, R7, R8, R7 ;  /* 0x0000000807107223 */ /* 0x000fc80000000007 */
[----:B------:R-:W-:-:S04]  /*18d0*/  FFMA R7, R0, R16, RZ ;  /* 0x0000001000077223 */ /* 0x000fc800000000ff */
[----:B------:R-:W-:-:S04]  /*18e0*/  FFMA R8, R9, R7, R0 ;  /* 0x0000000709087223 */ /* 0x000fc80000000000 */
[----:B------:R-:W-:-:S04]  /*18f0*/  FFMA R7, R16, R8, R7 ;  /* 0x0000000810077223 */ /* 0x000fc80000000007 */
[----:B------:R-:W-:-:S04]  /*1900*/  FFMA R8, R9, R7, R0 ;  /* 0x0000000709087223 */ /* 0x000fc80000000000 */
[----:B------:R-:W-:-:S05]  /*1910*/  FFMA R0, R16, R8, R7 ;  /* 0x0000000810007223 */ /* 0x000fca0000000007 */
[----:B------:R-:W-:-:S04]  /*1920*/  SHF.R.U32.HI R3, RZ, 0x17, R0 ;  /* 0x00000017ff037819 */ /* 0x000fc80000011600 */
[----:B------:R-:W-:-:S04]  /*1930*/  LOP3.LUT R3, R3, 0xff, RZ, 0xc0, !PT ;  /* 0x000000ff03037812 */ /* 0x000fc800078ec0ff */
[----:B------:R-:W-:-:S05]  /*1940*/  IADD3 R9, PT, PT, R3, R5, RZ ;  /* 0x0000000503097210 */ /* 0x000fca0007ffe0ff */
[----:B------:R-:W-:-:S05]  /*1950*/  VIADD R3, R9, 0xffffffff ;  /* 0xffffffff09037836 */ /* 0x000fca0000000000 */
[----:B------:R-:W-:-:S13]  /*1960*/  ISETP.GE.U32.AND P0, PT, R3, 0xfe, PT ;  /* 0x000000fe0300780c */ /* 0x000fda0003f06070 */
[----:B------:R-:W-:Y:S05]  /*1970*/  @!P0 BRA `(.L_x_18) ;  /* 0x0000000000808947 */ /* 0x000fea0003800000 */
[----:B------:R-:W-:-:S13]  /*1980*/  ISETP.GT.AND P0, PT, R9, 0xfe, PT ;  /* 0x000000fe0900780c */ /* 0x000fda0003f04270 */
[----:B------:R-:W-:Y:S05]  /*1990*/  @P0 BRA `(.L_x_19) ;  /* 0x00000000006c0947 */ /* 0x000fea0003800000 */
[----:B------:R-:W-:-:S13]  /*19a0*/  ISETP.GE.AND P0, PT, R9, 0x1, PT ;  /* 0x000000010900780c */ /* 0x000fda0003f06270 */
[----:B------:R-:W-:Y:S05]  /*19b0*/  @P0 BRA `(.L_x_20) ;  /* 0x0000000000740947 */ /* 0x000fea0003800000 */
[----:B------:R-:W-:Y:S02]  /*19c0*/  ISETP.GE.AND P0, PT, R9, -0x18, PT ;  /* 0xffffffe80900780c */ /* 0x000fe40003f06270 */
[----:B------:R-:W-:-:S11]  /*19d0*/  LOP3.LUT R0, R0, 0x80000000, RZ, 0xc0, !PT ;  /* 0x8000000000007812 */ /* 0x000fd600078ec0ff */
[----:B------:R-:W-:Y:S05]  /*19e0*/  @!P0 BRA `(.L_x_20) ;  /* 0x0000000000688947 */ /* 0x000fea0003800000 */
[CCC-:B------:R-:W-:Y:S01]  /*19f0*/  FFMA.RZ R3, R16.reuse, R8.reuse, R7.reuse ;  /* 0x0000000810037223 */ /* 0x1c0fe2000000c007 */
[C---:B------:R-:W-:Y:S01]  /*1a00*/  IADD3 R6, PT, PT, R9.reuse, 0x20, RZ ;  /* 0x0000002009067810 */ /* 0x040fe20007ffe0ff */
[CCC-:B------:R-:W-:Y:S01]  /*1a10*/  FFMA.RM R4, R16.reuse, R8.reuse, R7.reuse ;  /* 0x0000000810047223 */ /* 0x1c0fe20000004007 */
[----:B------:R-:W-:Y:S02]  /*1a20*/  ISETP.NE.AND P2, PT, R9, RZ, PT ;  /* 0x000000ff0900720c */ /* 0x000fe40003f45270 */
[----:B------:R-:W-:Y:S01]  /*1a30*/  LOP3.LUT R5, R3, 0x7fffff, RZ, 0xc0, !PT ;  /* 0x007fffff03057812 */ /* 0x000fe200078ec0ff */
[----:B------:R-:W-:Y:S01]  /*1a40*/  FFMA.RP R3, R16, R8, R7 ;  /* 0x0000000810037223 */ /* 0x000fe20000008007 */
[----:B------:R-:W-:Y:S02]  /*1a50*/  ISETP.NE.AND P1, PT, R9, RZ, PT ;  /* 0x000000ff0900720c */ /* 0x000fe40003f25270 */
[----:B------:R-:W-:Y:S02]  /*1a60*/  LOP3.LUT R5, R5, 0x800000, RZ, 0xfc, !PT ;  /* 0x0080000005057812 */ /* 0x000fe400078efcff */
[----:B------:R-:W-:-:S02]  /*1a70*/  IADD3 R7, PT, PT, -R9, RZ, RZ ;  /* 0x000000ff09077210 */ /* 0x000fc40007ffe1ff */
[----:B------:R-:W-:Y:S02]  /*1a80*/  SHF.L.U32 R6, R5, R6, RZ ;  /* 0x0000000605067219 */ /* 0x000fe400000006ff */
[----:B------:R-:W-:Y:S02]  /*1a90*/  FSETP.NEU.FTZ.AND P0, PT, R3, R4, PT ;  /* 0x000000040300720b */ /* 0x000fe40003f1d000 */
[----:B------:R-:W-:Y:S02]  /*1aa0*/  SEL R4, R7, RZ, P2 ;  /* 0x000000ff07047207 */ /* 0x000fe40001000000 */
[----:B------:R-:W-:Y:S02]  /*1ab0*/  ISETP.NE.AND P1, PT, R6, RZ, P1 ;  /* 0x000000ff0600720c */ /* 0x000fe40000f25270 */
[----:B------:R-:W-:Y:S02]  /*1ac0*/  SHF.R.U32.HI R4, RZ, R4, R5 ;  /* 0x00000004ff047219 */ /* 0x000fe40000011605 */
[----:B------:R-:W-:-:S02]  /*1ad0*/  PLOP3.LUT P0, PT, P0, P1, PT, 0xf8, 0x8f ;  /* 0x00000000008f781c */ /* 0x000fc40000703f70 */
[----:B------:R-:W-:Y:S02]  /*1ae0*/  SHF.R.U32.HI R6, RZ, 0x1, R4 ;  /* 0x00000001ff067819 */ /* 0x000fe40000011604 */
[----:B------:R-:W-:-:S04]  /*1af0*/  SEL R3, RZ, 0x1, !P0 ;  /* 0x00000001ff037807 */ /* 0x000fc80004000000 */
[----:B------:R-:W-:-:S04]  /*1b00*/  LOP3.LUT R3, R3, 0x1, R6, 0xf8, !PT ;  /* 0x0000000103037812 */ /* 0x000fc800078ef806 */
[----:B------:R-:W-:-:S05]  /*1b10*/  LOP3.LUT R3, R3, R4, RZ, 0xc0, !PT ;  /* 0x0000000403037212 */ /* 0x000fca00078ec0ff */
[----:B------:R-:W-:-:S05]  /*1b20*/  IMAD.IADD R3, R6, 0x1, R3 ;  /* 0x0000000106037824 */ /* 0x000fca00078e0203 */
[----:B------:R-:W-:Y:S01]  /*1b30*/  LOP3.LUT R0, R3, R0, RZ, 0xfc, !PT ;  /* 0x0000000003007212 */ /* 0x000fe200078efcff */
[----:B------:R-:W-:Y:S06]  /*1b40*/  BRA `(.L_x_20) ;  /* 0x0000000000107947 */ /* 0x000fec0003800000 */
.L_x_19:
[----:B------:R-:W-:-:S04]  /*1b50*/  LOP3.LUT R0, R0, 0x80000000, RZ, 0xc0, !PT ;  /* 0x8000000000007812 */ /* 0x000fc800078ec0ff */
[----:B------:R-:W-:Y:S01]  /*1b60*/  LOP3.LUT R0, R0, 0x7f800000, RZ, 0xfc, !PT ;  /* 0x7f80000000007812 */ /* 0x000fe200078efcff */
[----:B------:R-:W-:Y:S06]  /*1b70*/  BRA `(.L_x_20) ;  /* 0x0000000000047947 */ /* 0x000fec0003800000 */
.L_x_18:
[----:B------:R-:W-:-:S07]  /*1b80*/  LEA R0, R5, R0, 0x17 ;  /* 0x0000000005007211 */ /* 0x000fce00078eb8ff */
.L_x_20:
[----:B------:R-:W-:Y:S05]  /*1b90*/  BSYNC.RECONVERGENT B2 ;  /* 0x0000000000027941 */ /* 0x000fea0003800200 */
.L_x_17:
[----:B------:R-:W-:Y:S05]  /*1ba0*/  BRA `(.L_x_21) ;  /* 0x0000000000207947 */ /* 0x000fea0003800000 */
.L_x_16:
[----:B------:R-:W-:-:S04]  /*1bb0*/  LOP3.LUT R0, R3, 0x80000000, R0, 0x48, !PT ;  /* 0x8000000003007812 */ /* 0x000fc800078e4800 */
[----:B------:R-:W-:Y:S01]  /*1bc0*/  LOP3.LUT R0, R0, 0x7f800000, RZ, 0xfc, !PT ;  /* 0x7f80000000007812 */ /* 0x000fe200078efcff */
[----:B------:R-:W-:Y:S06]  /*1bd0*/  BRA `(.L_x_21) ;  /* 0x0000000000147947 */ /* 0x000fec0003800000 */
.L_x_15:
[----:B------:R-:W-:Y:S01]  /*1be0*/  LOP3.LUT R0, R3, 0x80000000, R0, 0x48, !PT ;  /* 0x8000000003007812 */ /* 0x000fe200078e4800 */
[----:B------:R-:W-:Y:S06]  /*1bf0*/  BRA `(.L_x_21) ;  /* 0x00000000000c7947 */ /* 0x000fec0003800000 */
.L_x_14:
[----:B------:R-:W0:Y:S01]  /*1c00*/  MUFU.RSQ R0, -QNAN ;  /* 0xffc0000000007908 */ /* 0x000e220000001400 */
[----:B------:R-:W-:Y:S05]  /*1c10*/  BRA `(.L_x_21) ;  /* 0x0000000000047947 */ /* 0x000fea0003800000 */
.L_x_13:
[----:B------:R-:W-:-:S07]  /*1c20*/  FADD.FTZ R0, R0, R3 ;  /* 0x0000000300007221 */ /* 0x000fce0000010000 */
.L_x_21:
[----:B------:R-:W-:Y:S05]  /*1c30*/  BSYNC.RECONVERGENT B1 ;  /* 0x0000000000017941 */ /* 0x000fea0003800200 */
.L_x_11:
[----:B------:R-:W-:-:S04]  /*1c40*/  HFMA2 R3, -RZ, RZ, 0, 0 ;  /* 0x00000000ff037431 */ /* 0x000fc800000001ff */
[----:B0-----:R-:W-:Y:S05]  /*1c50*/  RET.REL.NODEC R2 `(_Z25CalculateAutocorrelationsPfS_iiiS_) ;  /* 0xffffffe002e87950 */ /* 0x001fea0003c3ffff */
.L_x_22:
[----:B------:R-:W-:-:S00]  /*1c60*/  BRA `(.L_x_22) ;  /* 0xfffffffc00fc7947 */ /* 0x000fc0000383ffff */
[----:B------:R-:W-:-:S00]  /*1c70*/  NOP ;  /* 0x0000000000007918 */ /* 0x000fc00000000000 */
        /* <DEDUP_REMOVED lines=8> */
.L_x_23:


//--------------------- .nv.shared.reserved.0     --------------------------
	.section	.nv.shared.reserved.0,"aw",@nobits
	.weak		__nv_reservedSMEM_offset_0_alias
	.size		__nv_reservedSMEM_offset_0_alias, 0, 64
	.other		__nv_reservedSMEM_offset_0_alias,@"STO_CUDA_RESERVED_SHARED STV_DEFAULT"
__nv_reservedSMEM_offset_0_alias:
	.zero		0
	.zero		64


//--------------------- .nv.constant0._Z25CalculateAutocorrelationsPfS_iiiS_ --------------------------
	.section	.nv.constant0._Z25CalculateAutocorrelationsPfS_iiiS_,"a",@progbits
	.sectionflags	@""
	.align	4
.nv.constant0._Z25CalculateAutocorrelationsPfS_iiiS_:
	.zero		936


//--------------------- SYMBOLS --------------------------

	.type		.nv.reservedSmem.offset0,@object
	.size		.nv.reservedSmem.offset0,0x4
